//
// Generated by NVIDIA NVVM Compiler
//
// Compiler Build ID: CL-36424714
// Cuda compilation tools, release 13.0, V13.0.88
// Based on NVVM 20.0.0
//

.version 9.0
.target sm_100
.address_size 64

	// .globl	_Z15run_step_kerneliPdS_S_S_S_S_S_Pi
.func  (.param .align 16 .b8 func_retval0[16]) __internal_trig_reduction_slowpathd
(
	.param .b64 __internal_trig_reduction_slowpathd_param_0
)
;
.func  (.param .b64 func_retval0) __internal_accurate_pow
(
	.param .b64 __internal_accurate_pow_param_0
)
;
.global .attribute(.managed) .align 4 .u32 n;
.global .attribute(.managed) .align 4 .u32 planet;
.global .attribute(.managed) .align 4 .u32 asteroid;
.global .align 8 .b8 __cudart_i2opi_d[144] = {8, 93, 141, 31, 177, 95, 251, 107, 234, 146, 82, 138, 247, 57, 7, 61, 123, 241, 229, 235, 199, 186, 39, 117, 45, 234, 95, 158, 102, 63, 70, 79, 183, 9, 203, 39, 207, 126, 54, 109, 31, 109, 10, 90, 139, 17, 47, 239, 15, 152, 5, 222, 255, 151, 248, 31, 59, 40, 249, 189, 139, 95, 132, 156, 244, 57, 83, 131, 57, 214, 145, 57, 65, 126, 95, 180, 38, 112, 156, 233, 132, 68, 187, 46, 245, 53, 130, 232, 62, 167, 41, 177, 28, 235, 29, 254, 28, 146, 209, 9, 234, 46, 73, 6, 224, 210, 77, 66, 58, 110, 36, 183, 97, 197, 187, 222, 171, 99, 81, 254, 65, 144, 67, 60, 153, 149, 98, 219, 192, 221, 52, 245, 209, 87, 39, 252, 41, 21, 68, 78, 110, 131, 249, 162};
.global .align 16 .b8 __cudart_sin_cos_coeffs[128] = {70, 210, 176, 44, 241, 229, 90, 190, 146, 227, 172, 105, 227, 29, 199, 62, 161, 98, 219, 25, 160, 1, 42, 191, 24, 8, 17, 17, 17, 17, 129, 63, 84, 85, 85, 85, 85, 85, 197, 191, 0, 0, 0, 0, 0, 0, 0, 0, 0, 0, 0, 0, 0, 0, 0, 0, 100, 129, 253, 32, 131, 255, 168, 189, 40, 133, 239, 193, 167, 238, 33, 62, 217, 230, 6, 142, 79, 126, 146, 190, 233, 188, 221, 25, 160, 1, 250, 62, 71, 93, 193, 22, 108, 193, 86, 191, 81, 85, 85, 85, 85, 85, 165, 63, 0, 0, 0, 0, 0, 0, 224, 191, 0, 0, 0, 0, 0, 0, 240, 63};

.visible .entry _Z15run_step_kerneliPdS_S_S_S_S_S_Pi(
	.param .u32 _Z15run_step_kerneliPdS_S_S_S_S_S_Pi_param_0,
	.param .u64 .ptr .align 1 _Z15run_step_kerneliPdS_S_S_S_S_S_Pi_param_1,
	.param .u64 .ptr .align 1 _Z15run_step_kerneliPdS_S_S_S_S_S_Pi_param_2,
	.param .u64 .ptr .align 1 _Z15run_step_kerneliPdS_S_S_S_S_S_Pi_param_3,
	.param .u64 .ptr .align 1 _Z15run_step_kerneliPdS_S_S_S_S_S_Pi_param_4,
	.param .u64 .ptr .align 1 _Z15run_step_kerneliPdS_S_S_S_S_S_Pi_param_5,
	.param .u64 .ptr .align 1 _Z15run_step_kerneliPdS_S_S_S_S_S_Pi_param_6,
	.param .u64 .ptr .align 1 _Z15run_step_kerneliPdS_S_S_S_S_S_Pi_param_7,
	.param .u64 .ptr .align 1 _Z15run_step_kerneliPdS_S_S_S_S_S_Pi_param_8
)
{
	.reg .pred 	%p<24>;
	.reg .b32 	%r<40>;
	.reg .b64 	%rd<54>;
	.reg .b64 	%fd<118>;

	ld.param.u32 	%r16, [_Z15run_step_kerneliPdS_S_S_S_S_S_Pi_param_0];
	ld.param.u64 	%rd22, [_Z15run_step_kerneliPdS_S_S_S_S_S_Pi_param_1];
	ld.param.u64 	%rd23, [_Z15run_step_kerneliPdS_S_S_S_S_S_Pi_param_2];
	ld.param.u64 	%rd16, [_Z15run_step_kerneliPdS_S_S_S_S_S_Pi_param_3];
	ld.param.u64 	%rd20, [_Z15run_step_kerneliPdS_S_S_S_S_S_Pi_param_7];
	ld.param.u64 	%rd21, [_Z15run_step_kerneliPdS_S_S_S_S_S_Pi_param_8];
	cvta.to.global.u64 	%rd53, %rd16;
	cvta.to.global.u64 	%rd2, %rd23;
	cvta.to.global.u64 	%rd3, %rd22;
	mov.u32 	%r17, %ntid.x;
	mov.u32 	%r18, %ctaid.x;
	mov.u32 	%r19, %tid.x;
	mad.lo.s32 	%r1, %r17, %r18, %r19;
	ld.global.u32 	%r2, [n];
	setp.ge.s32 	%p3, %r1, %r2;
	@%p3 bra 	$L__BB0_20;
	setp.lt.s32 	%p4, %r2, 1;
	mov.f64 	%fd115, 0d0000000000000000;
	mov.f64 	%fd116, %fd115;
	mov.f64 	%fd117, %fd115;
	@%p4 bra 	$L__BB0_19;
	cvt.rn.f64.s32 	%fd35, %r16;
	mul.f64 	%fd36, %fd35, 0d404E000000000000;
	div.rn.f64 	%fd1, %fd36, 0d40B7700000000000;
	abs.f64 	%fd37, %fd1;
	setp.eq.f64 	%p5, %fd37, 0d7FF0000000000000;
	mul.f64 	%fd38, %fd1, 0d3FE45F306DC9C883;
	cvt.rni.s32.f64 	%r20, %fd38;
	cvt.rn.f64.s32 	%fd39, %r20;
	fma.rn.f64 	%fd40, %fd39, 0dBFF921FB54442D18, %fd1;
	fma.rn.f64 	%fd41, %fd39, 0dBC91A62633145C00, %fd40;
	fma.rn.f64 	%fd42, %fd39, 0dB97B839A252049C0, %fd41;
	setp.ltu.f64 	%p6, %fd37, 0d41E0000000000000;
	mov.f64 	%fd114, 0d0000000000000000;
	mul.rn.f64 	%fd43, %fd1, %fd114;
	mov.f64 	%fd44, 0d3FF8000000000000;
	{
	.reg .b32 %temp; 
	mov.b64 	{%temp, %r3}, %fd44;
	}
	and.b32  	%r4, %r3, 2146435072;
	setp.eq.s32 	%p7, %r4, 1073741824;
	setp.lt.s32 	%p8, %r3, 0;
	selp.b32 	%r5, 0, 2146435072, %p8;
	and.b32  	%r21, %r3, 2147483647;
	setp.ne.s32 	%p9, %r21, 1071644672;
	and.pred  	%p1, %p7, %p9;
	or.pred  	%p2, %p5, %p6;
	selp.f64 	%fd2, %fd43, %fd42, %p5;
	selp.b32 	%r6, 0, %r20, %p5;
	neg.s32 	%r38, %r2;
	neg.s32 	%r37, %r1;
	cvta.to.global.u64 	%rd49, %rd20;
	cvta.to.global.u64 	%rd50, %rd21;
	mov.u64 	%rd51, %rd3;
	mov.u64 	%rd52, %rd2;
	mov.f64 	%fd113, %fd114;
	mov.f64 	%fd112, %fd114;
$L__BB0_3:
	setp.eq.s32 	%p10, %r37, 0;
	@%p10 bra 	$L__BB0_17;
	ld.global.f64 	%fd109, [%rd49];
	ld.global.u32 	%r22, [%rd50];
	setp.ne.s32 	%p11, %r22, 1;
	@%p11 bra 	$L__BB0_8;
	mov.f64 	%fd108, %fd2;
	mov.u32 	%r39, %r6;
	@%p2 bra 	$L__BB0_7;
	{ // callseq 0, 0
	.param .b64 param0;
	st.param.f64 	[param0], %fd1;
	.param .align 16 .b8 retval0[16];
	call.uni (retval0), 
	__internal_trig_reduction_slowpathd, 
	(
	param0
	);
	ld.param.f64 	%fd108, [retval0];
	ld.param.b32 	%r39, [retval0+8];
	} // callseq 0
$L__BB0_7:
	shl.b32 	%r24, %r39, 6;
	cvt.u64.u32 	%rd24, %r24;
	and.b64  	%rd25, %rd24, 64;
	mov.u64 	%rd26, __cudart_sin_cos_coeffs;
	add.s64 	%rd27, %rd26, %rd25;
	mul.rn.f64 	%fd46, %fd108, %fd108;
	and.b32  	%r25, %r39, 1;
	setp.eq.b32 	%p12, %r25, 1;
	selp.f64 	%fd47, 0dBDA8FF8320FD8164, 0d3DE5DB65F9785EBA, %p12;
	ld.global.nc.v2.f64 	{%fd48, %fd49}, [%rd27];
	fma.rn.f64 	%fd50, %fd47, %fd46, %fd48;
	fma.rn.f64 	%fd51, %fd50, %fd46, %fd49;
	ld.global.nc.v2.f64 	{%fd52, %fd53}, [%rd27+16];
	fma.rn.f64 	%fd54, %fd51, %fd46, %fd52;
	fma.rn.f64 	%fd55, %fd54, %fd46, %fd53;
	ld.global.nc.v2.f64 	{%fd56, %fd57}, [%rd27+32];
	fma.rn.f64 	%fd58, %fd55, %fd46, %fd56;
	fma.rn.f64 	%fd59, %fd58, %fd46, %fd57;
	fma.rn.f64 	%fd60, %fd59, %fd108, %fd108;
	fma.rn.f64 	%fd61, %fd59, %fd46, 0d3FF0000000000000;
	selp.f64 	%fd62, %fd61, %fd60, %p12;
	and.b32  	%r26, %r39, 2;
	setp.eq.s32 	%p13, %r26, 0;
	mov.f64 	%fd63, 0d0000000000000000;
	sub.f64 	%fd64, %fd63, %fd62;
	selp.f64 	%fd65, %fd62, %fd64, %p13;
	abs.f64 	%fd66, %fd65;
	mul.f64 	%fd67, %fd109, 0d3FE0000000000000;
	fma.rn.f64 	%fd109, %fd67, %fd66, %fd109;
$L__BB0_8:
	ld.param.u64 	%rd44, [_Z15run_step_kerneliPdS_S_S_S_S_S_Pi_param_3];
	ld.global.f64 	%fd68, [%rd51];
	mul.wide.s32 	%rd28, %r1, 8;
	add.s64 	%rd29, %rd3, %rd28;
	ld.global.f64 	%fd69, [%rd29];
	sub.f64 	%fd11, %fd68, %fd69;
	ld.global.f64 	%fd70, [%rd52];
	add.s64 	%rd30, %rd2, %rd28;
	ld.global.f64 	%fd71, [%rd30];
	sub.f64 	%fd12, %fd70, %fd71;
	ld.global.f64 	%fd72, [%rd53];
	cvta.to.global.u64 	%rd31, %rd44;
	add.s64 	%rd32, %rd31, %rd28;
	ld.global.f64 	%fd73, [%rd32];
	sub.f64 	%fd13, %fd72, %fd73;
	mul.f64 	%fd74, %fd12, %fd12;
	fma.rn.f64 	%fd75, %fd11, %fd11, %fd74;
	fma.rn.f64 	%fd76, %fd13, %fd13, %fd75;
	add.f64 	%fd14, %fd76, 0d3EB0C6F7A0B5ED8D;
	{
	.reg .b32 %temp; 
	mov.b64 	{%temp, %r13}, %fd14;
	}
	setp.neu.f64 	%p14, %fd14, 0d0000000000000000;
	@%p14 bra 	$L__BB0_10;
	setp.lt.s32 	%p16, %r3, 0;
	setp.eq.s32 	%p17, %r4, 1073741824;
	selp.b32 	%r27, %r13, 0, %p17;
	or.b32  	%r28, %r27, 2146435072;
	selp.b32 	%r29, %r28, %r27, %p16;
	mov.b32 	%r30, 0;
	mov.b64 	%fd111, {%r30, %r29};
	bra.uni 	$L__BB0_11;
$L__BB0_10:
	abs.f64 	%fd77, %fd14;
	{ // callseq 1, 0
	.param .b64 param0;
	st.param.f64 	[param0], %fd77;
	.param .b64 retval0;
	call.uni (retval0), 
	__internal_accurate_pow, 
	(
	param0
	);
	ld.param.f64 	%fd78, [retval0];
	} // callseq 1
	setp.lt.s32 	%p15, %r13, 0;
	selp.f64 	%fd111, 0dFFF8000000000000, %fd78, %p15;
$L__BB0_11:
	add.f64 	%fd80, %fd14, 0d3FF8000000000000;
	{
	.reg .b32 %temp; 
	mov.b64 	{%temp, %r31}, %fd80;
	}
	and.b32  	%r32, %r31, 2146435072;
	setp.ne.s32 	%p18, %r32, 2146435072;
	@%p18 bra 	$L__BB0_16;
	setp.num.f64 	%p19, %fd14, %fd14;
	@%p19 bra 	$L__BB0_14;
	mov.f64 	%fd81, 0d3FF8000000000000;
	add.rn.f64 	%fd111, %fd14, %fd81;
	bra.uni 	$L__BB0_16;
$L__BB0_14:
	setp.neu.f64 	%p20, %fd14, 0d7FF0000000000000;
	@%p20 bra 	$L__BB0_16;
	setp.lt.s32 	%p21, %r13, 0;
	or.b32  	%r33, %r5, -2147483648;
	selp.b32 	%r34, %r33, %r5, %p1;
	selp.b32 	%r35, %r34, %r5, %p21;
	mov.b32 	%r36, 0;
	mov.b64 	%fd111, {%r36, %r35};
$L__BB0_16:
	setp.eq.f64 	%p22, %fd14, 0d3FF0000000000000;
	selp.f64 	%fd82, 0d3FF0000000000000, %fd111, %p22;
	mul.f64 	%fd83, %fd109, 0d3DD25868F4DEAE16;
	mul.f64 	%fd84, %fd83, %fd11;
	div.rn.f64 	%fd85, %fd84, %fd82;
	add.f64 	%fd112, %fd112, %fd85;
	mul.f64 	%fd86, %fd83, %fd12;
	div.rn.f64 	%fd87, %fd86, %fd82;
	add.f64 	%fd113, %fd113, %fd87;
	mul.f64 	%fd88, %fd83, %fd13;
	div.rn.f64 	%fd89, %fd88, %fd82;
	add.f64 	%fd114, %fd114, %fd89;
$L__BB0_17:
	add.s32 	%r38, %r38, 1;
	setp.ne.s32 	%p23, %r38, 0;
	add.s32 	%r37, %r37, 1;
	add.s64 	%rd53, %rd53, 8;
	add.s64 	%rd52, %rd52, 8;
	add.s64 	%rd51, %rd51, 8;
	add.s64 	%rd50, %rd50, 4;
	add.s64 	%rd49, %rd49, 8;
	@%p23 bra 	$L__BB0_3;
	mul.f64 	%fd115, %fd112, 0d404E000000000000;
	mul.f64 	%fd116, %fd113, 0d404E000000000000;
	mul.f64 	%fd117, %fd114, 0d404E000000000000;
$L__BB0_19:
	ld.param.u64 	%rd48, [_Z15run_step_kerneliPdS_S_S_S_S_S_Pi_param_6];
	ld.param.u64 	%rd47, [_Z15run_step_kerneliPdS_S_S_S_S_S_Pi_param_5];
	ld.param.u64 	%rd46, [_Z15run_step_kerneliPdS_S_S_S_S_S_Pi_param_4];
	ld.param.u64 	%rd45, [_Z15run_step_kerneliPdS_S_S_S_S_S_Pi_param_3];
	cvta.to.global.u64 	%rd33, %rd46;
	mul.wide.s32 	%rd34, %r1, 8;
	add.s64 	%rd35, %rd33, %rd34;
	ld.global.f64 	%fd90, [%rd35];
	add.f64 	%fd91, %fd115, %fd90;
	st.global.f64 	[%rd35], %fd91;
	cvta.to.global.u64 	%rd36, %rd47;
	add.s64 	%rd37, %rd36, %rd34;
	ld.global.f64 	%fd92, [%rd37];
	add.f64 	%fd93, %fd116, %fd92;
	st.global.f64 	[%rd37], %fd93;
	cvta.to.global.u64 	%rd38, %rd48;
	add.s64 	%rd39, %rd38, %rd34;
	ld.global.f64 	%fd94, [%rd39];
	add.f64 	%fd95, %fd117, %fd94;
	st.global.f64 	[%rd39], %fd95;
	ld.global.f64 	%fd96, [%rd35];
	add.s64 	%rd40, %rd3, %rd34;
	ld.global.f64 	%fd97, [%rd40];
	fma.rn.f64 	%fd98, %fd96, 0d404E000000000000, %fd97;
	st.global.f64 	[%rd40], %fd98;
	ld.global.f64 	%fd99, [%rd37];
	add.s64 	%rd41, %rd2, %rd34;
	ld.global.f64 	%fd100, [%rd41];
	fma.rn.f64 	%fd101, %fd99, 0d404E000000000000, %fd100;
	st.global.f64 	[%rd41], %fd101;
	ld.global.f64 	%fd102, [%rd39];
	cvta.to.global.u64 	%rd42, %rd45;
	add.s64 	%rd43, %rd42, %rd34;
	ld.global.f64 	%fd103, [%rd43];
	fma.rn.f64 	%fd104, %fd102, 0d404E000000000000, %fd103;
	st.global.f64 	[%rd43], %fd104;
$L__BB0_20:
	ret;

}
.func  (.param .align 16 .b8 func_retval0[16]) __internal_trig_reduction_slowpathd(
	.param .b64 __internal_trig_reduction_slowpathd_param_0
)
{
	.local .align 8 .b8 	__local_depot1[40];
	.reg .b64 	%SP;
	.reg .b64 	%SPL;
	.reg .pred 	%p<10>;
	.reg .b32 	%r<47>;
	.reg .b64 	%rd<74>;
	.reg .b64 	%fd<5>;

	mov.u64 	%SPL, __local_depot1;
	ld.param.f64 	%fd4, [__internal_trig_reduction_slowpathd_param_0];
	add.u64 	%rd1, %SPL, 0;
	{
	.reg .b32 %temp; 
	mov.b64 	{%temp, %r1}, %fd4;
	}
	shr.u32 	%r2, %r1, 20;
	and.b32  	%r3, %r2, 2047;
	setp.eq.s32 	%p1, %r3, 2047;
	mov.b32 	%r46, 0;
	@%p1 bra 	$L__BB1_9;
	add.s32 	%r20, %r3, -1024;
	mov.b64 	%rd20, %fd4;
	shl.b64 	%rd2, %rd20, 11;
	shr.u32 	%r4, %r20, 6;
	sub.s32 	%r45, 15, %r4;
	sub.s32 	%r21, 19, %r4;
	setp.lt.u32 	%p2, %r20, 128;
	selp.b32 	%r6, 18, %r21, %p2;
	setp.ge.s32 	%p3, %r45, %r6;
	mov.b64 	%rd70, 0;
	@%p3 bra 	$L__BB1_4;
	add.s32 	%r23, %r6, %r4;
	neg.s32 	%r43, %r23;
	or.b64  	%rd3, %rd2, -9223372036854775808;
	mov.b64 	%rd70, 0;
	mov.b32 	%r42, 0;
	mov.u64 	%rd25, __cudart_i2opi_d;
	mov.u32 	%r44, %r45;
$L__BB1_3:
	.pragma "nounroll";
	mul.wide.s32 	%rd22, %r42, 8;
	add.s64 	%rd23, %rd1, %rd22;
	mul.wide.s32 	%rd24, %r44, 8;
	add.s64 	%rd26, %rd25, %rd24;
	ld.global.nc.u64 	%rd27, [%rd26];
	{
	.reg .u32 %r0, %r1, %r2, %r3, %alo, %ahi, %blo, %bhi, %clo, %chi;
	mov.b64 	{%alo,%ahi}, %rd27;
	mov.b64 	{%blo,%bhi}, %rd3;
	mov.b64 	{%clo,%chi}, %rd70;
	mad.lo.cc.u32 	%r0, %alo, %blo, %clo;
	madc.hi.cc.u32 	%r1, %alo, %blo, %chi;
	madc.hi.u32 	%r2, %alo, %bhi, 0;
	mad.lo.cc.u32 	%r1, %alo, %bhi, %r1;
	madc.hi.cc.u32 	%r2, %ahi, %blo, %r2;
	madc.hi.u32 	%r3, %ahi, %bhi, 0;
	mad.lo.cc.u32 	%r1, %ahi, %blo, %r1;
	madc.lo.cc.u32 	%r2, %ahi, %bhi, %r2;
	addc.u32 	%r3, %r3, 0;
	mov.b64 	%rd28, {%r0,%r1};
	mov.b64 	%rd70, {%r2,%r3};
	}
	st.local.u64 	[%rd23], %rd28;
	add.s32 	%r44, %r44, 1;
	add.s32 	%r43, %r43, 1;
	add.s32 	%r42, %r42, 1;
	setp.ne.s32 	%p4, %r43, -15;
	mov.u32 	%r45, %r6;
	@%p4 bra 	$L__BB1_3;
$L__BB1_4:
	cvt.s64.s32 	%rd29, %r45;
	cvt.u64.u32 	%rd30, %r4;
	add.s64 	%rd31, %rd30, %rd29;
	shl.b64 	%rd32, %rd31, 3;
	add.s64 	%rd33, %rd1, %rd32;
	st.local.u64 	[%rd33+-120], %rd70;
	and.b32  	%r15, %r2, 63;
	ld.local.u64 	%rd72, [%rd1+16];
	ld.local.u64 	%rd71, [%rd1+24];
	setp.eq.s32 	%p5, %r15, 0;
	@%p5 bra 	$L__BB1_6;
	shl.b64 	%rd34, %rd71, %r15;
	shr.u64 	%rd35, %rd72, 1;
	xor.b32  	%r24, %r15, 63;
	shr.u64 	%rd36, %rd35, %r24;
	or.b64  	%rd71, %rd34, %rd36;
	ld.local.u64 	%rd37, [%rd1+8];
	shl.b64 	%rd38, %rd72, %r15;
	shr.u64 	%rd39, %rd37, 1;
	shr.u64 	%rd40, %rd39, %r24;
	or.b64  	%rd72, %rd38, %rd40;
$L__BB1_6:
	and.b32  	%r25, %r1, -2147483648;
	shr.u64 	%rd41, %rd71, 62;
	cvt.u32.u64 	%r26, %rd41;
	mov.b64 	{%r27, %r28}, %rd71;
	mov.b64 	{%r29, %r30}, %rd72;
	shf.l.wrap.b32 	%r31, %r30, %r27, 2;
	shf.l.wrap.b32 	%r32, %r27, %r28, 2;
	mov.b64 	%rd42, {%r31, %r32};
	shl.b64 	%rd43, %rd72, 2;
	shr.u64 	%rd44, %rd42, 63;
	cvt.u32.u64 	%r33, %rd44;
	add.s32 	%r34, %r33, %r26;
	setp.eq.s32 	%p6, %r25, 0;
	neg.s32 	%r35, %r34;
	selp.b32 	%r46, %r34, %r35, %p6;
	setp.gt.s64 	%p7, %rd42, -1;
	mov.b64 	%rd45, 0;
	{
	.reg .u32 %r0, %r1, %r2, %r3, %a0, %a1, %a2, %a3, %b0, %b1, %b2, %b3;
	mov.b64 	{%a0,%a1}, %rd45;
	mov.b64 	{%a2,%a3}, %rd45;
	mov.b64 	{%b0,%b1}, %rd43;
	mov.b64 	{%b2,%b3}, %rd42;
	sub.cc.u32 	%r0, %a0, %b0;
	subc.cc.u32 	%r1, %a1, %b1;
	subc.cc.u32 	%r2, %a2, %b2;
	subc.u32 	%r3, %a3, %b3;
	mov.b64 	%rd46, {%r0,%r1};
	mov.b64 	%rd47, {%r2,%r3};
	}
	xor.b32  	%r36, %r25, -2147483648;
	selp.b64 	%rd73, %rd42, %rd47, %p7;
	selp.b64 	%rd14, %rd43, %rd46, %p7;
	selp.b32 	%r17, %r25, %r36, %p7;
	clz.b64 	%r37, %rd73;
	cvt.u64.u32 	%rd15, %r37;
	setp.eq.s32 	%p8, %r37, 0;
	@%p8 bra 	$L__BB1_8;
	cvt.u32.u64 	%r38, %rd15;
	and.b32  	%r39, %r38, 63;
	shl.b64 	%rd48, %rd73, %r39;
	shr.u64 	%rd49, %rd14, 1;
	not.b32 	%r40, %r38;
	and.b32  	%r41, %r40, 63;
	shr.u64 	%rd50, %rd49, %r41;
	or.b64  	%rd73, %rd48, %rd50;
$L__BB1_8:
	mov.b64 	%rd51, -3958705157555305931;
	{
	.reg .u32 %r0, %r1, %r2, %r3, %alo, %ahi, %blo, %bhi;
	mov.b64 	{%alo,%ahi}, %rd73;
	mov.b64 	{%blo,%bhi}, %rd51;
	mul.lo.u32 	%r0, %alo, %blo;
	mul.hi.u32 	%r1, %alo, %blo;
	mad.lo.cc.u32 	%r1, %alo, %bhi, %r1;
	madc.hi.u32 	%r2, %alo, %bhi, 0;
	mad.lo.cc.u32 	%r1, %ahi, %blo, %r1;
	madc.hi.cc.u32 	%r2, %ahi, %blo, %r2;
	madc.hi.u32 	%r3, %ahi, %bhi, 0;
	mad.lo.cc.u32 	%r2, %ahi, %bhi, %r2;
	addc.u32 	%r3, %r3, 0;
	mov.b64 	%rd52, {%r0,%r1};
	mov.b64 	%rd53, {%r2,%r3};
	}
	setp.gt.s64 	%p9, %rd53, 0;
	{
	.reg .u32 %r0, %r1, %r2, %r3, %a0, %a1, %a2, %a3, %b0, %b1, %b2, %b3;
	mov.b64 	{%a0,%a1}, %rd52;
	mov.b64 	{%a2,%a3}, %rd53;
	mov.b64 	{%b0,%b1}, %rd52;
	mov.b64 	{%b2,%b3}, %rd53;
	add.cc.u32 	%r0, %a0, %b0;
	addc.cc.u32 	%r1, %a1, %b1;
	addc.cc.u32 	%r2, %a2, %b2;
	addc.u32 	%r3, %a3, %b3;
	mov.b64 	%rd54, {%r0,%r1};
	mov.b64 	%rd55, {%r2,%r3};
	}
	selp.b64 	%rd56, %rd55, %rd53, %p9;
	selp.s64 	%rd57, -1, 0, %p9;
	sub.s64 	%rd58, %rd57, %rd15;
	cvt.u64.u32 	%rd59, %r17;
	shl.b64 	%rd60, %rd59, 32;
	add.s64 	%rd61, %rd56, 1;
	shr.u64 	%rd62, %rd61, 10;
	add.s64 	%rd63, %rd62, 1;
	shr.u64 	%rd64, %rd63, 1;
	shl.b64 	%rd65, %rd58, 52;
	add.s64 	%rd66, %rd65, %rd64;
	add.s64 	%rd67, %rd66, 4602678819172646912;
	or.b64  	%rd68, %rd67, %rd60;
	mov.b64 	%fd4, %rd68;
$L__BB1_9:
	st.param.f64 	[func_retval0], %fd4;
	st.param.b32 	[func_retval0+8], %r46;
	ret;

}
.func  (.param .b64 func_retval0) __internal_accurate_pow(
	.param .b64 __internal_accurate_pow_param_0
)
{
	.reg .pred 	%p<8>;
	.reg .b32 	%r<49>;
	.reg .b32 	%f<3>;
	.reg .b64 	%fd<109>;

	ld.param.f64 	%fd10, [__internal_accurate_pow_param_0];
	{
	.reg .b32 %temp; 
	mov.b64 	{%temp, %r46}, %fd10;
	}
	{
	.reg .b32 %temp; 
	mov.b64 	{%r45, %temp}, %fd10;
	}
	shr.u32 	%r47, %r46, 20;
	setp.gt.u32 	%p1, %r46, 1048575;
	@%p1 bra 	$L__BB2_2;
	mul.f64 	%fd11, %fd10, 0d4350000000000000;
	{
	.reg .b32 %temp; 
	mov.b64 	{%temp, %r46}, %fd11;
	}
	{
	.reg .b32 %temp; 
	mov.b64 	{%r45, %temp}, %fd11;
	}
	shr.u32 	%r16, %r46, 20;
	add.s32 	%r47, %r16, -54;
$L__BB2_2:
	add.s32 	%r48, %r47, -1023;
	and.b32  	%r17, %r46, -2146435073;
	or.b32  	%r18, %r17, 1072693248;
	mov.b64 	%fd107, {%r45, %r18};
	setp.lt.u32 	%p2, %r18, 1073127583;
	@%p2 bra 	$L__BB2_4;
	{
	.reg .b32 %temp; 
	mov.b64 	{%r19, %temp}, %fd107;
	}
	{
	.reg .b32 %temp; 
	mov.b64 	{%temp, %r20}, %fd107;
	}
	add.s32 	%r21, %r20, -1048576;
	mov.b64 	%fd107, {%r19, %r21};
	add.s32 	%r48, %r47, -1022;
$L__BB2_4:
	add.f64 	%fd12, %fd107, 0dBFF0000000000000;
	add.f64 	%fd13, %fd107, 0d3FF0000000000000;
	rcp.approx.ftz.f64 	%fd14, %fd13;
	neg.f64 	%fd15, %fd13;
	fma.rn.f64 	%fd16, %fd15, %fd14, 0d3FF0000000000000;
	fma.rn.f64 	%fd17, %fd16, %fd16, %fd16;
	fma.rn.f64 	%fd18, %fd17, %fd14, %fd14;
	mul.f64 	%fd19, %fd12, %fd18;
	fma.rn.f64 	%fd20, %fd12, %fd18, %fd19;
	mul.f64 	%fd21, %fd20, %fd20;
	fma.rn.f64 	%fd22, %fd21, 0d3EB0F5FF7D2CAFE2, 0d3ED0F5D241AD3B5A;
	fma.rn.f64 	%fd23, %fd22, %fd21, 0d3EF3B20A75488A3F;
	fma.rn.f64 	%fd24, %fd23, %fd21, 0d3F1745CDE4FAECD5;
	fma.rn.f64 	%fd25, %fd24, %fd21, 0d3F3C71C7258A578B;
	fma.rn.f64 	%fd26, %fd25, %fd21, 0d3F6249249242B910;
	fma.rn.f64 	%fd27, %fd26, %fd21, 0d3F89999999999DFB;
	sub.f64 	%fd28, %fd12, %fd20;
	add.f64 	%fd29, %fd28, %fd28;
	neg.f64 	%fd30, %fd20;
	fma.rn.f64 	%fd31, %fd30, %fd12, %fd29;
	mul.f64 	%fd32, %fd18, %fd31;
	fma.rn.f64 	%fd33, %fd21, %fd27, 0d3FB5555555555555;
	mov.f64 	%fd34, 0d3FB5555555555555;
	sub.f64 	%fd35, %fd34, %fd33;
	fma.rn.f64 	%fd36, %fd21, %fd27, %fd35;
	add.f64 	%fd37, %fd36, 0dBC46A4CB00B9E7B0;
	add.f64 	%fd38, %fd33, %fd37;
	sub.f64 	%fd39, %fd33, %fd38;
	add.f64 	%fd40, %fd37, %fd39;
	mul.rn.f64 	%fd41, %fd20, %fd20;
	neg.f64 	%fd42, %fd41;
	fma.rn.f64 	%fd43, %fd20, %fd20, %fd42;
	{
	.reg .b32 %temp; 
	mov.b64 	{%r22, %temp}, %fd32;
	}
	{
	.reg .b32 %temp; 
	mov.b64 	{%temp, %r23}, %fd32;
	}
	add.s32 	%r24, %r23, 1048576;
	mov.b64 	%fd44, {%r22, %r24};
	fma.rn.f64 	%fd45, %fd20, %fd44, %fd43;
	mul.rn.f64 	%fd46, %fd41, %fd20;
	neg.f64 	%fd47, %fd46;
	fma.rn.f64 	%fd48, %fd41, %fd20, %fd47;
	fma.rn.f64 	%fd49, %fd41, %fd32, %fd48;
	fma.rn.f64 	%fd50, %fd45, %fd20, %fd49;
	mul.rn.f64 	%fd51, %fd38, %fd46;
	neg.f64 	%fd52, %fd51;
	fma.rn.f64 	%fd53, %fd38, %fd46, %fd52;
	fma.rn.f64 	%fd54, %fd38, %fd50, %fd53;
	fma.rn.f64 	%fd55, %fd40, %fd46, %fd54;
	add.f64 	%fd56, %fd51, %fd55;
	sub.f64 	%fd57, %fd51, %fd56;
	add.f64 	%fd58, %fd55, %fd57;
	add.f64 	%fd59, %fd20, %fd56;
	sub.f64 	%fd60, %fd20, %fd59;
	add.f64 	%fd61, %fd56, %fd60;
	add.f64 	%fd62, %fd58, %fd61;
	add.f64 	%fd63, %fd32, %fd62;
	add.f64 	%fd64, %fd59, %fd63;
	sub.f64 	%fd65, %fd59, %fd64;
	add.f64 	%fd66, %fd63, %fd65;
	xor.b32  	%r25, %r48, -2147483648;
	mov.b32 	%r26, 1127219200;
	mov.b64 	%fd67, {%r25, %r26};
	mov.b32 	%r27, -2147483648;
	mov.b64 	%fd68, {%r27, %r26};
	sub.f64 	%fd69, %fd67, %fd68;
	fma.rn.f64 	%fd70, %fd69, 0d3FE62E42FEFA39EF, %fd64;
	fma.rn.f64 	%fd71, %fd69, 0dBFE62E42FEFA39EF, %fd70;
	sub.f64 	%fd72, %fd71, %fd64;
	sub.f64 	%fd73, %fd66, %fd72;
	fma.rn.f64 	%fd74, %fd69, 0d3C7ABC9E3B39803F, %fd73;
	add.f64 	%fd75, %fd70, %fd74;
	sub.f64 	%fd76, %fd70, %fd75;
	add.f64 	%fd77, %fd74, %fd76;
	mov.f64 	%fd78, 0d3FF8000000000000;
	{
	.reg .b32 %temp; 
	mov.b64 	{%temp, %r28}, %fd78;
	}
	{
	.reg .b32 %temp; 
	mov.b64 	{%r29, %temp}, %fd78;
	}
	shl.b32 	%r30, %r28, 1;
	setp.gt.u32 	%p3, %r30, -33554433;
	and.b32  	%r31, %r28, -15728641;
	selp.b32 	%r32, %r31, %r28, %p3;
	mov.b64 	%fd79, {%r29, %r32};
	mul.rn.f64 	%fd80, %fd75, %fd79;
	neg.f64 	%fd81, %fd80;
	fma.rn.f64 	%fd82, %fd75, %fd79, %fd81;
	fma.rn.f64 	%fd83, %fd77, %fd79, %fd82;
	add.f64 	%fd4, %fd80, %fd83;
	sub.f64 	%fd84, %fd80, %fd4;
	add.f64 	%fd5, %fd83, %fd84;
	fma.rn.f64 	%fd85, %fd4, 0d3FF71547652B82FE, 0d4338000000000000;
	{
	.reg .b32 %temp; 
	mov.b64 	{%r13, %temp}, %fd85;
	}
	mov.f64 	%fd86, 0dC338000000000000;
	add.rn.f64 	%fd87, %fd85, %fd86;
	fma.rn.f64 	%fd88, %fd87, 0dBFE62E42FEFA39EF, %fd4;
	fma.rn.f64 	%fd89, %fd87, 0dBC7ABC9E3B39803F, %fd88;
	fma.rn.f64 	%fd90, %fd89, 0d3E5ADE1569CE2BDF, 0d3E928AF3FCA213EA;
	fma.rn.f64 	%fd91, %fd90, %fd89, 0d3EC71DEE62401315;
	fma.rn.f64 	%fd92, %fd91, %fd89, 0d3EFA01997C89EB71;
	fma.rn.f64 	%fd93, %fd92, %fd89, 0d3F2A01A014761F65;
	fma.rn.f64 	%fd94, %fd93, %fd89, 0d3F56C16C1852B7AF;
	fma.rn.f64 	%fd95, %fd94, %fd89, 0d3F81111111122322;
	fma.rn.f64 	%fd96, %fd95, %fd89, 0d3FA55555555502A1;
	fma.rn.f64 	%fd97, %fd96, %fd89, 0d3FC5555555555511;
	fma.rn.f64 	%fd98, %fd97, %fd89, 0d3FE000000000000B;
	fma.rn.f64 	%fd99, %fd98, %fd89, 0d3FF0000000000000;
	fma.rn.f64 	%fd100, %fd99, %fd89, 0d3FF0000000000000;
	{
	.reg .b32 %temp; 
	mov.b64 	{%r14, %temp}, %fd100;
	}
	{
	.reg .b32 %temp; 
	mov.b64 	{%temp, %r15}, %fd100;
	}
	shl.b32 	%r33, %r13, 20;
	add.s32 	%r34, %r33, %r15;
	mov.b64 	%fd108, {%r14, %r34};
	{
	.reg .b32 %temp; 
	mov.b64 	{%temp, %r35}, %fd4;
	}
	mov.b32 	%f2, %r35;
	abs.f32 	%f1, %f2;
	setp.lt.f32 	%p4, %f1, 0f4086232B;
	@%p4 bra 	$L__BB2_7;
	setp.lt.f64 	%p5, %fd4, 0d0000000000000000;
	add.f64 	%fd101, %fd4, 0d7FF0000000000000;
	selp.f64 	%fd108, 0d0000000000000000, %fd101, %p5;
	setp.geu.f32 	%p6, %f1, 0f40874800;
	@%p6 bra 	$L__BB2_7;
	shr.u32 	%r36, %r13, 31;
	add.s32 	%r37, %r13, %r36;
	shr.s32 	%r38, %r37, 1;
	shl.b32 	%r39, %r38, 20;
	add.s32 	%r40, %r15, %r39;
	mov.b64 	%fd102, {%r14, %r40};
	sub.s32 	%r41, %r13, %r38;
	shl.b32 	%r42, %r41, 20;
	add.s32 	%r43, %r42, 1072693248;
	mov.b32 	%r44, 0;
	mov.b64 	%fd103, {%r44, %r43};
	mul.f64 	%fd108, %fd103, %fd102;
$L__BB2_7:
	abs.f64 	%fd104, %fd108;
	setp.eq.f64 	%p7, %fd104, 0d7FF0000000000000;
	fma.rn.f64 	%fd105, %fd108, %fd5, %fd108;
	selp.f64 	%fd106, %fd108, %fd105, %p7;
	st.param.f64 	[func_retval0], %fd106;
	ret;

}


// ===== COMPILED SASS (sm_100) =====

	.target	sm_100

	.elftype	@"ET_EXEC"


//--------------------- .note.nv.tkinfo           --------------------------
	.section	.note.nv.tkinfo,"",@"SHT_NOTE"
	.sectionflags	@"SHF_NOTE_NV_TKINFO"
	.tkinfo
        /*0018*/ 	.word	0x00000002
        /*0030*/ 	.string	""
        /*0030*/ 	.string	"ptxas"
        /*0030*/ 	.string	"Cuda compilation tools, release 13.0, V13.0.88"
        /*0030*/ 	.string	"Build cuda_13.0.r13.0/compiler.36424714_0"
        /*0030*/ 	.string	"-arch sm_100 -m 64 "



//--------------------- .note.nv.cuinfo           --------------------------
	.section	.note.nv.cuinfo,"",@"SHT_NOTE"
	.sectionflags	@"SHF_NOTE_NV_CUINFO"
        /*0018*/ 	.short	0x0002
        /*001a*/ 	.short	0x0064
        /*001c*/ 	.short	0x0082
	.zero		2


//--------------------- .nv.info                  --------------------------
	.section	.nv.info,"",@"SHT_CUDA_INFO"
	.align	4


	//----- nvinfo : EIATTR_REGCOUNT
	.align		4
        /*0000*/ 	.byte	0x04, 0x2f
        /*0002*/ 	.short	(.L_6 - .L_5)
	.align		4
.L_5:
        /*0004*/ 	.word	index@(_Z15run_step_kerneliPdS_S_S_S_S_S_Pi)
        /*0008*/ 	.word	0x00000030


	//----- nvinfo : EIATTR_FRAME_SIZE
	.align		4
.L_6:
        /*000c*/ 	.byte	0x04, 0x11
        /*000e*/ 	.short	(.L_8 - .L_7)
	.align		4
.L_7:
        /*0010*/ 	.word	index@($_Z15run_step_kerneliPdS_S_S_S_S_S_Pi$__internal_trig_reduction_slowpathd)
        /*0014*/ 	.word	0x00000028


	//----- nvinfo : EIATTR_FRAME_SIZE
	.align		4
.L_8:
        /*0018*/ 	.byte	0x04, 0x11
        /*001a*/ 	.short	(.L_10 - .L_9)
	.align		4
.L_9:
        /*001c*/ 	.word	index@($_Z15run_step_kerneliPdS_S_S_S_S_S_Pi$__internal_accurate_pow)
        /*0020*/ 	.word	0x00000028


	//----- nvinfo : EIATTR_FRAME_SIZE
	.align		4
.L_10:
        /*0024*/ 	.byte	0x04, 0x11
        /*0026*/ 	.short	(.L_12 - .L_11)
	.align		4
.L_11:
        /*0028*/ 	.word	index@($__internal_0_$__cuda_sm20_div_rn_f64_full)
        /*002c*/ 	.word	0x00000028


	//----- nvinfo : EIATTR_FRAME_SIZE
	.align		4
.L_12:
        /*0030*/ 	.byte	0x04, 0x11
        /*0032*/ 	.short	(.L_14 - .L_13)
	.align		4
.L_13:
        /*0034*/ 	.word	index@(_Z15run_step_kerneliPdS_S_S_S_S_S_Pi)
        /*0038*/ 	.word	0x00000028


	//----- nvinfo : EIATTR_MIN_STACK_SIZE
	.align		4
.L_14:
        /*003c*/ 	.byte	0x04, 0x12
        /*003e*/ 	.short	(.L_16 - .L_15)
	.align		4
.L_15:
        /*0040*/ 	.word	index@(_Z15run_step_kerneliPdS_S_S_S_S_S_Pi)
        /*0044*/ 	.word	0x00000028
.L_16:


//--------------------- .nv.compat                --------------------------
	.section	.nv.compat,"",@"SHT_CUDA_COMPAT_INFO"
	.align	4
        /*0000*/ 	.byte	0x02, 0x09, 0x00, 0x00, 0x02, 0x02, 0x01, 0x00, 0x02, 0x05, 0x05, 0x00, 0x03, 0x07, 0x01, 0x01
        /*0010*/ 	.byte	0x02, 0x03, 0x00, 0x00, 0x02, 0x06, 0x01, 0x00, 0x04, 0x0b, 0x08, 0x00, 0x01, 0x00, 0x00, 0x00
        /*0020*/ 	.byte	0x00, 0x00, 0x00, 0x00


//--------------------- .nv.info._Z15run_step_kerneliPdS_S_S_S_S_S_Pi --------------------------
	.section	.nv.info._Z15run_step_kerneliPdS_S_S_S_S_S_Pi,"",@"SHT_CUDA_INFO"
	.sectionflags	@""
	.align	4


	//----- nvinfo : EIATTR_CUDA_API_VERSION
	.align		4
        /*0000*/ 	.byte	0x04, 0x37
        /*0002*/ 	.short	(.L_18 - .L_17)
.L_17:
        /*0004*/ 	.word	0x00000082


	//----- nvinfo : EIATTR_KPARAM_INFO
	.align		4
.L_18:
        /*0008*/ 	.byte	0x04, 0x17
        /*000a*/ 	.short	(.L_20 - .L_19)
.L_19:
        /*000c*/ 	.word	0x00000000
        /*0010*/ 	.short	0x0008
        /*0012*/ 	.short	0x0040
        /*0014*/ 	.byte	0x00, 0xf5, 0x21, 0x00


	//----- nvinfo : EIATTR_KPARAM_INFO
	.align		4
.L_20:
        /*0018*/ 	.byte	0x04, 0x17
        /*001a*/ 	.short	(.L_22 - .L_21)
.L_21:
        /*001c*/ 	.word	0x00000000
        /*0020*/ 	.short	0x0007
        /*0022*/ 	.short	0x0038
        /*0024*/ 	.byte	0x00, 0xf5, 0x21, 0x00


	//----- nvinfo : EIATTR_KPARAM_INFO
	.align		4
.L_22:
        /*0028*/ 	.byte	0x04, 0x17
        /*002a*/ 	.short	(.L_24 - .L_23)
.L_23:
        /*002c*/ 	.word	0x00000000
        /*0030*/ 	.short	0x0006
        /*0032*/ 	.short	0x0030
        /*0034*/ 	.byte	0x00, 0xf5, 0x21, 0x00


	//----- nvinfo : EIATTR_KPARAM_INFO
	.align		4
.L_24:
        /*0038*/ 	.byte	0x04, 0x17
        /*003a*/ 	.short	(.L_26 - .L_25)
.L_25:
        /*003c*/ 	.word	0x00000000
        /*0040*/ 	.short	0x0005
        /*0042*/ 	.short	0x0028
        /*0044*/ 	.byte	0x00, 0xf5, 0x21, 0x00


	//----- nvinfo : EIATTR_KPARAM_INFO
	.align		4
.L_26:
        /*0048*/ 	.byte	0x04, 0x17
        /*004a*/ 	.short	(.L_28 - .L_27)
.L_27:
        /*004c*/ 	.word	0x00000000
        /*0050*/ 	.short	0x0004
        /*0052*/ 	.short	0x0020
        /*0054*/ 	.byte	0x00, 0xf5, 0x21, 0x00


	//----- nvinfo : EIATTR_KPARAM_INFO
	.align		4
.L_28:
        /*0058*/ 	.byte	0x04, 0x17
        /*005a*/ 	.short	(.L_30 - .L_29)
.L_29:
        /*005c*/ 	.word	0x00000000
        /*0060*/ 	.short	0x0003
        /*0062*/ 	.short	0x0018
        /*0064*/ 	.byte	0x00, 0xf5, 0x21, 0x00


	//----- nvinfo : EIATTR_KPARAM_INFO
	.align		4
.L_30:
        /*0068*/ 	.byte	0x04, 0x17
        /*006a*/ 	.short	(.L_32 - .L_31)
.L_31:
        /*006c*/ 	.word	0x00000000
        /*0070*/ 	.short	0x0002
        /*0072*/ 	.short	0x0010
        /*0074*/ 	.byte	0x00, 0xf5, 0x21, 0x00


	//----- nvinfo : EIATTR_KPARAM_INFO
	.align		4
.L_32:
        /*0078*/ 	.byte	0x04, 0x17
        /*007a*/ 	.short	(.L_34 - .L_33)
.L_33:
        /*007c*/ 	.word	0x00000000
        /*0080*/ 	.short	0x0001
        /*0082*/ 	.short	0x0008
        /*0084*/ 	.byte	0x00, 0xf5, 0x21, 0x00


	//----- nvinfo : EIATTR_KPARAM_INFO
	.align		4
.L_34:
        /*0088*/ 	.byte	0x04, 0x17
        /*008a*/ 	.short	(.L_36 - .L_35)
.L_35:
        /*008c*/ 	.word	0x00000000
        /*0090*/ 	.short	0x0000
        /*0092*/ 	.short	0x0000
        /*0094*/ 	.byte	0x00, 0xf0, 0x11, 0x00


	//----- nvinfo : EIATTR_SPARSE_MMA_MASK
	.align		4
.L_36:
        /*0098*/ 	.byte	0x03, 0x50
        /*009a*/ 	.short	0x0000


	//----- nvinfo : EIATTR_MAXREG_COUNT
	.align		4
        /*009c*/ 	.byte	0x03, 0x1b
        /*009e*/ 	.short	0x00ff


	//----- nvinfo : EIATTR_MERCURY_ISA_VERSION
	.align		4
        /*00a0*/ 	.byte	0x03, 0x5f
        /*00a2*/ 	.short	0x0101


	//----- nvinfo : EIATTR_VRC_CTA_INIT_COUNT
	.align		4
        /*00a4*/ 	.byte	0x02, 0x4a
	.zero		1
	.zero		1


	//----- nvinfo : EIATTR_EXIT_INSTR_OFFSETS
	.align		4
        /*00a8*/ 	.byte	0x04, 0x1c
        /*00aa*/ 	.short	(.L_38 - .L_37)


	//   ....[0]....
.L_37:
        /*00ac*/ 	.word	0x000000b0


	//   ....[1]....
        /*00b0*/ 	.word	0x00001320


	//----- nvinfo : EIATTR_CRS_STACK_SIZE
	.align		4
.L_38:
        /*00b4*/ 	.byte	0x04, 0x1e
        /*00b6*/ 	.short	(.L_40 - .L_39)
.L_39:
        /*00b8*/ 	.word	0x00000000


	//----- nvinfo : EIATTR_CBANK_PARAM_SIZE
	.align		4
.L_40:
        /*00bc*/ 	.byte	0x03, 0x19
        /*00be*/ 	.short	0x0048


	//----- nvinfo : EIATTR_PARAM_CBANK
	.align		4
        /*00c0*/ 	.byte	0x04, 0x0a
        /*00c2*/ 	.short	(.L_42 - .L_41)
	.align		4
.L_41:
        /*00c4*/ 	.word	index@(.nv.constant0._Z15run_step_kerneliPdS_S_S_S_S_S_Pi)
        /*00c8*/ 	.short	0x0380
        /*00ca*/ 	.short	0x0048


	//----- nvinfo : EIATTR_SW_WAR
	.align		4
.L_42:
        /*00cc*/ 	.byte	0x04, 0x36
        /*00ce*/ 	.short	(.L_44 - .L_43)
.L_43:
        /*00d0*/ 	.word	0x00000008
.L_44:


//--------------------- .nv.callgraph             --------------------------
	.section	.nv.callgraph,"",@"SHT_CUDA_CALLGRAPH"
	.align	4
	.sectionentsize	8
	.align		4
        /*0000*/ 	.word	0x00000000
	.align		4
        /*0004*/ 	.word	0xffffffff
	.align		4
        /*0008*/ 	.word	0x00000000
	.align		4
        /*000c*/ 	.word	0xfffffffe
	.align		4
        /*0010*/ 	.word	0x00000000
	.align		4
        /*0014*/ 	.word	0xfffffffd
	.align		4
        /*0018*/ 	.word	0x00000000
	.align		4
        /*001c*/ 	.word	0xfffffffc


//--------------------- .nv.constant4             --------------------------
	.section	.nv.constant4,"a",@progbits
	.align	8
	.align		8
.nv.constant4:
        /*0000*/ 	.dword	n
	.align		8
        /*0008*/ 	.dword	planet
	.align		8
        /*0010*/ 	.dword	asteroid
	.align		8
        /*0018*/ 	.dword	__cudart_i2opi_d
	.align		8
        /*0020*/ 	.dword	__cudart_sin_cos_coeffs


//--------------------- .text._Z15run_step_kerneliPdS_S_S_S_S_S_Pi --------------------------
	.section	.text._Z15run_step_kerneliPdS_S_S_S_S_S_Pi,"ax",@progbits
	.align	128
        .global         _Z15run_step_kerneliPdS_S_S_S_S_S_Pi
        .type           _Z15run_step_kerneliPdS_S_S_S_S_S_Pi,@function
        .size           _Z15run_step_kerneliPdS_S_S_S_S_S_Pi,(.L_x_34 - _Z15run_step_kerneliPdS_S_S_S_S_S_Pi)
        .other          _Z15run_step_kerneliPdS_S_S_S_S_S_Pi,@"STO_CUDA_ENTRY STV_DEFAULT"
_Z15run_step_kerneliPdS_S_S_S_S_S_Pi:
.text._Z15run_step_kerneliPdS_S_S_S_S_S_Pi:
[----:B------:R-:W0:Y:S08]  /*0000*/  LDC R1, c[0x0][0x37c] ;  /* 0x0000df00ff017b82 */ /* 0x000e300000000800 */
[----:B------:R-:W1:Y:S01]  /*0010*/  LDC.64 R2, c[0x4][RZ] ;  /* 0x01000000ff027b82 */ /* 0x000e620000000a00 */
[----:B------:R-:W1:Y:S01]  /*0020*/  LDCU.64 UR4, c[0x0][0x358] ;  /* 0x00006b00ff0477ac */ /* 0x000e620008000a00 */
[----:B------:R-:W2:Y:S01]  /*0030*/  S2R R0, SR_CTAID.X ;  /* 0x0000000000007919 */ /* 0x000ea20000002500 */
[----:B0-----:R-:W-:Y:S01]  /*0040*/  VIADD R1, R1, 0xffffffd8 ;  /* 0xffffffd801017836 */ /* 0x001fe20000000000 */
[----:B------:R-:W2:Y:S01]  /*0050*/  S2R R5, SR_TID.X ;  /* 0x0000000000057919 */ /* 0x000ea20000002100 */
[----:B------:R-:W2:Y:S01]  /*0060*/  LDCU UR6, c[0x0][0x360] ;  /* 0x00006c00ff0677ac */ /* 0x000ea20008000800 */
[----:B------:R-:W0:Y:S01]  /*0070*/  LDCU.64 UR14, c[0x0][0x398] ;  /* 0x00007300ff0e77ac */ /* 0x000e220008000a00 */
[----:B-1----:R-:W3:Y:S01]  /*0080*/  LDG.E R7, desc[UR4][R2.64] ;  /* 0x0000000402077981 */ /* 0x002ee2000c1e1900 */
[----:B--2---:R-:W-:-:S05]  /*0090*/  IMAD R0, R0, UR6, R5 ;  /* 0x0000000600007c24 */ /* 0x004fca000f8e0205 */
[----:B---3--:R-:W-:-:S13]  /*00a0*/  ISETP.GE.AND P0, PT, R0, R7, PT ;  /* 0x000000070000720c */ /* 0x008fda0003f06270 */
[----:B0-----:R-:W-:Y:S05]  /*00b0*/  @P0 EXIT ;  /* 0x000000000000094d */ /* 0x001fea0003800000 */
[----:B------:R-:W-:Y:S02]  /*00c0*/  ISETP.GE.AND P0, PT, R7, 0x1, PT ;  /* 0x000000010700780c */ /* 0x000fe40003f06270 */
[----:B------:R-:W-:Y:S02]  /*00d0*/  CS2R R26, SRZ ;  /* 0x00000000001a7805 */ /* 0x000fe4000001ff00 */
[----:B------:R-:W-:Y:S02]  /*00e0*/  CS2R R24, SRZ ;  /* 0x0000000000187805 */ /* 0x000fe4000001ff00 */
[----:B------:R-:W-:-:S07]  /*00f0*/  CS2R R10, SRZ ;  /* 0x00000000000a7805 */ /* 0x000fce000001ff00 */
[----:B------:R-:W-:Y:S05]  /*0100*/  @!P0 BRA `(.L_x_0) ;  /* 0x0000001000008947 */ /* 0x000fea0003800000 */
[----:B------:R-:W0:Y:S01]  /*0110*/  MUFU.RCP64H R5, 6000 ;  /* 0x40b7700000057908 */ /* 0x000e220000001800 */
[----:B------:R-:W-:Y:S01]  /*0120*/  IMAD.MOV.U32 R10, RZ, RZ, 0x0 ;  /* 0x00000000ff0a7424 */ /* 0x000fe200078e00ff */
[----:B------:R-:W1:Y:S01]  /*0130*/  LDCU UR6, c[0x0][0x380] ;  /* 0x00007000ff0677ac */ /* 0x000e620008000800 */
[----:B------:R-:W-:Y:S02]  /*0140*/  IMAD.MOV.U32 R11, RZ, RZ, 0x40b77000 ;  /* 0x40b77000ff0b7424 */ /* 0x000fe400078e00ff */
[----:B------:R-:W-:-:S06]  /*0150*/  IMAD.MOV.U32 R4, RZ, RZ, 0x1 ;  /* 0x00000001ff047424 */ /* 0x000fcc00078e00ff */
[----:B0-----:R-:W-:-:S08]  /*0160*/  DFMA R2, R4, -R10, 1 ;  /* 0x3ff000000402742b */ /* 0x001fd0000000080a */
[----:B------:R-:W-:Y:S02]  /*0170*/  DFMA R8, R2, R2, R2 ;  /* 0x000000020208722b */ /* 0x000fe40000000002 */
[----:B-1----:R-:W0:Y:S06]  /*0180*/  I2F.F64 R2, UR6 ;  /* 0x0000000600027d12 */ /* 0x002e2c0008201c00 */
[----:B------:R-:W-:-:S08]  /*0190*/  DFMA R8, R4, R8, R4 ;  /* 0x000000080408722b */ /* 0x000fd00000000004 */
[----:B------:R-:W-:Y:S02]  /*01a0*/  DFMA R10, R8, -R10, 1 ;  /* 0x3ff00000080a742b */ /* 0x000fe4000000080a */
[----:B0-----:R-:W-:-:S06]  /*01b0*/  DMUL R4, R2, 60 ;  /* 0x404e000002047828 */ /* 0x001fcc0000000000 */
[----:B------:R-:W-:-:S04]  /*01c0*/  DFMA R10, R8, R10, R8 ;  /* 0x0000000a080a722b */ /* 0x000fc80000000008 */
[----:B------:R-:W-:-:S04]  /*01d0*/  FSETP.GEU.AND P1, PT, |R5|, 6.5827683646048100446e-37, PT ;  /* 0x036000000500780b */ /* 0x000fc80003f2e200 */
[----:B------:R-:W-:-:S08]  /*01e0*/  DMUL R2, R4, R10 ;  /* 0x0000000a04027228 */ /* 0x000fd00000000000 */
[----:B------:R-:W-:-:S08]  /*01f0*/  DFMA R8, R2, -6000, R4 ;  /* 0xc0b770000208782b */ /* 0x000fd00000000004 */
[----:B------:R-:W-:-:S10]  /*0200*/  DFMA R2, R10, R8, R2 ;  /* 0x000000080a02722b */ /* 0x000fd40000000002 */
[----:B------:R-:W-:-:S05]  /*0210*/  FFMA R6, RZ, 5.732421875, R3 ;  /* 0x40b77000ff067823 */ /* 0x000fca0000000003 */
[----:B------:R-:W-:-:S13]  /*0220*/  FSETP.GT.AND P0, PT, |R6|, 1.469367938527859385e-39, PT ;  /* 0x001000000600780b */ /* 0x000fda0003f04200 */
[----:B------:R-:W-:Y:S05]  /*0230*/  @P0 BRA P1, `(.L_x_1) ;  /* 0x0000000000200947 */ /* 0x000fea0000800000 */
[----:B------:R-:W-:Y:S01]  /*0240*/  IMAD.MOV.U32 R20, RZ, RZ, R4 ;  /* 0x000000ffff147224 */ /* 0x000fe200078e0004 */
[----:B------:R-:W-:Y:S01]  /*0250*/  MOV R14, 0x2a0 ;  /* 0x000002a0000e7802 */ /* 0x000fe20000000f00 */
[----:B------:R-:W-:Y:S02]  /*0260*/  IMAD.MOV.U32 R21, RZ, RZ, R5 ;  /* 0x000000ffff157224 */ /* 0x000fe400078e0005 */
[----:B------:R-:W-:Y:S02]  /*0270*/  IMAD.MOV.U32 R22, RZ, RZ, RZ ;  /* 0x000000ffff167224 */ /* 0x000fe400078e00ff */
[----:B------:R-:W-:-:S07]  /*0280*/  IMAD.MOV.U32 R23, RZ, RZ, 0x40b77000 ;  /* 0x40b77000ff177424 */ /* 0x000fce00078e00ff */
[----:B------:R-:W-:Y:S05]  /*0290*/  CALL.REL.NOINC `($__internal_0_$__cuda_sm20_div_rn_f64_full) ;  /* 0x0000001000247944 */ /* 0x000fea0003c00000 */
[----:B------:R-:W-:Y:S02]  /*02a0*/  IMAD.MOV.U32 R2, RZ, RZ, R34 ;  /* 0x000000ffff027224 */ /* 0x000fe400078e0022 */
[----:B------:R-:W-:-:S07]  /*02b0*/  IMAD.MOV.U32 R3, RZ, RZ, R35 ;  /* 0x000000ffff037224 */ /* 0x000fce00078e0023 */
.L_x_1:
[----:B------:R-:W-:Y:S01]  /*02c0*/  UMOV UR6, 0x6dc9c883 ;  /* 0x6dc9c88300067882 */ /* 0x000fe20000000000 */
[----:B------:R-:W-:Y:S01]  /*02d0*/  UMOV UR7, 0x3fe45f30 ;  /* 0x3fe45f3000077882 */ /* 0x000fe20000000000 */
[C---:B------:R-:W-:Y:S01]  /*02e0*/  DSETP.NEU.AND P0, PT, |R2|.reuse, +INF , PT ;  /* 0x7ff000000200742a */ /* 0x040fe20003f0d200 */
[----:B------:R-:W-:Y:S01]  /*02f0*/  IMAD.MOV R6, RZ, RZ, -R7 ;  /* 0x000000ffff067224 */ /* 0x000fe200078e0a07 */
[C---:B------:R-:W-:Y:S01]  /*0300*/  DMUL R4, R2.reuse, UR6 ;  /* 0x0000000602047c28 */ /* 0x040fe20008000000 */
[----:B------:R-:W-:Y:S01]  /*0310*/  UMOV UR6, 0x54442d18 ;  /* 0x54442d1800067882 */ /* 0x000fe20000000000 */
[----:B------:R-:W-:Y:S01]  /*0320*/  UMOV UR7, 0x3ff921fb ;  /* 0x3ff921fb00077882 */ /* 0x000fe20000000000 */
[----:B------:R-:W-:Y:S01]  /*0330*/  IMAD.MOV R7, RZ, RZ, -R0 ;  /* 0x000000ffff077224 */ /* 0x000fe200078e0a00 */
[----:B------:R-:W-:Y:S01]  /*0340*/  DSETP.LTU.OR P2, PT, |R2|, 2.14748364800000000000e+09, !P0 ;  /* 0x41e000000200742a */ /* 0x000fe20004749600 */
[----:B------:R-:W-:Y:S01]  /*0350*/  CS2R R24, SRZ ;  /* 0x0000000000187805 */ /* 0x000fe2000001ff00 */
[----:B------:R0:W1:Y:S01]  /*0360*/  F2I.F64 R12, R4 ;  /* 0x00000004000c7311 */ /* 0x0000620000301100 */
[----:B------:R-:W-:Y:S01]  /*0370*/  CS2R R26, SRZ ;  /* 0x00000000001a7805 */ /* 0x000fe2000001ff00 */
[----:B------:R-:W2:Y:S01]  /*0380*/  LDCU.64 UR12, c[0x0][0x3b8] ;  /* 0x00007700ff0c77ac */ /* 0x000ea20008000a00 */
[----:B------:R-:W3:Y:S01]  /*0390*/  LDCU.64 UR10, c[0x0][0x3c0] ;  /* 0x00007800ff0a77ac */ /* 0x000ee20008000a00 */
[----:B0-----:R-:W-:Y:S01]  /*03a0*/  DMUL R4, RZ, R2 ;  /* 0x00000002ff047228 */ /* 0x001fe20000000000 */
[----:B------:R-:W0:Y:S03]  /*03b0*/  LDCU.64 UR8, c[0x0][0x388] ;  /* 0x00007100ff0877ac */ /* 0x000e260008000a00 */
[----:B-1----:R-:W1:Y:S01]  /*03c0*/  I2F.F64 R8, R12 ;  /* 0x0000000c00087312 */ /* 0x002e620000201c00 */
[----:B------:R-:W4:Y:S01]  /*03d0*/  LDCU.64 UR16, c[0x4][0x20] ;  /* 0x01000400ff1077ac */ /* 0x000f220008000a00 */
[----:B-1----:R-:W-:Y:S01]  /*03e0*/  DFMA R10, R8, -UR6, R2 ;  /* 0x80000006080a7c2b */ /* 0x002fe20008000002 */
[----:B------:R-:W-:Y:S01]  /*03f0*/  UMOV UR6, 0x33145c00 ;  /* 0x33145c0000067882 */ /* 0x000fe20000000000 */
[----:B------:R-:W-:-:S06]  /*0400*/  UMOV UR7, 0x3c91a626 ;  /* 0x3c91a62600077882 */ /* 0x000fcc0000000000 */
[----:B------:R-:W-:Y:S01]  /*0410*/  DFMA R10, R8, -UR6, R10 ;  /* 0x80000006080a7c2b */ /* 0x000fe2000800000a */
[----:B------:R-:W-:Y:S01]  /*0420*/  UMOV UR6, 0x252049c0 ;  /* 0x252049c000067882 */ /* 0x000fe20000000000 */
[----:B------:R-:W-:-:S06]  /*0430*/  UMOV UR7, 0x397b839a ;  /* 0x397b839a00077882 */ /* 0x000fcc0000000000 */
[----:B------:R-:W-:Y:S01]  /*0440*/  DFMA R10, R8, -UR6, R10 ;  /* 0x80000006080a7c2b */ /* 0x000fe2000800000a */
[----:B------:R-:W1:Y:S01]  /*0450*/  LDCU.64 UR6, c[0x0][0x390] ;  /* 0x00007200ff0677ac */ /* 0x000e620008000a00 */
[----:B------:R-:W-:-:S08]  /*0460*/  SEL R8, R12, RZ, P0 ;  /* 0x000000ff0c087207 */ /* 0x000fd00000000000 */
[----:B------:R-:W-:Y:S02]  /*0470*/  FSEL R4, R4, R10, !P0 ;  /* 0x0000000a04047208 */ /* 0x000fe40004000000 */
[----:B------:R-:W-:Y:S02]  /*0480*/  FSEL R5, R5, R11, !P0 ;  /* 0x0000000b05057208 */ /* 0x000fe40004000000 */
[----:B0-234-:R-:W-:-:S07]  /*0490*/  CS2R R10, SRZ ;  /* 0x00000000000a7805 */ /* 0x01dfce000001ff00 */
.L_x_17:
[----:B------:R-:W-:Y:S01]  /*04a0*/  ISETP.NE.AND P0, PT, R7, RZ, PT ;  /* 0x000000ff0700720c */ /* 0x000fe20003f05270 */
[----:B------:R-:W-:-:S12]  /*04b0*/  BSSY.RECONVERGENT B0, `(.L_x_2) ;  /* 0x00000b4000007945 */ /* 0x000fd80003800200 */
[----:B------:R-:W-:Y:S05]  /*04c0*/  @!P0 BRA `(.L_x_3) ;  /* 0x0000000800c88947 */ /* 0x000fea0003800000 */
[----:B------:R-:W-:Y:S02]  /*04d0*/  IMAD.U32 R12, RZ, RZ, UR10 ;  /* 0x0000000aff0c7e24 */ /* 0x000fe4000f8e00ff */
[----:B------:R-:W-:-:S05]  /*04e0*/  IMAD.U32 R13, RZ, RZ, UR11 ;  /* 0x0000000bff0d7e24 */ /* 0x000fca000f8e00ff */
[----:B------:R-:W2:Y:S01]  /*04f0*/  LDG.E R12, desc[UR4][R12.64] ;  /* 0x000000040c0c7981 */ /* 0x000ea2000c1e1900 */
[----:B------:R-:W-:Y:S02]  /*0500*/  IMAD.U32 R28, RZ, RZ, UR12 ;  /* 0x0000000cff1c7e24 */ /* 0x000fe4000f8e00ff */
[----:B------:R-:W-:-:S06]  /*0510*/  IMAD.U32 R29, RZ, RZ, UR13 ;  /* 0x0000000dff1d7e24 */ /* 0x000fcc000f8e00ff */
[----:B------:R-:W5:Y:S01]  /*0520*/  LDG.E.64 R28, desc[UR4][R28.64] ;  /* 0x000000041c1c7981 */ /* 0x000f62000c1e1b00 */
[----:B--2---:R-:W-:-:S13]  /*0530*/  ISETP.NE.AND P0, PT, R12, 0x1, PT ;  /* 0x000000010c00780c */ /* 0x004fda0003f05270 */
[----:B------:R-:W-:Y:S05]  /*0540*/  @P0 BRA `(.L_x_4) ;  /* 0x0000000000a00947 */ /* 0x000fea0003800000 */
[----:B------:R-:W-:Y:S01]  /*0550*/  BSSY.RECONVERGENT B1, `(.L_x_5) ;  /* 0x0000009000017945 */ /* 0x000fe20003800200 */
[----:B------:R-:W-:Y:S02]  /*0560*/  IMAD.MOV.U32 R9, RZ, RZ, R8 ;  /* 0x000000ffff097224 */ /* 0x000fe400078e0008 */
[----:B------:R-:W-:Y:S02]  /*0570*/  IMAD.MOV.U32 R30, RZ, RZ, R4 ;  /* 0x000000ffff1e7224 */ /* 0x000fe400078e0004 */
[----:B------:R-:W-:Y:S01]  /*0580*/  IMAD.MOV.U32 R31, RZ, RZ, R5 ;  /* 0x000000ffff1f7224 */ /* 0x000fe200078e0005 */
[----:B------:R-:W-:Y:S06]  /*0590*/  @P2 BRA `(.L_x_6) ;  /* 0x0000000000102947 */ /* 0x000fec0003800000 */
[----:B------:R-:W-:Y:S01]  /*05a0*/  IMAD.MOV.U32 R12, RZ, RZ, R2 ;  /* 0x000000ffff0c7224 */ /* 0x000fe200078e0002 */
[----:B------:R-:W-:Y:S01]  /*05b0*/  MOV R32, 0x5e0 ;  /* 0x000005e000207802 */ /* 0x000fe20000000f00 */
[----:B------:R-:W-:-:S07]  /*05c0*/  IMAD.MOV.U32 R21, RZ, RZ, R3 ;  /* 0x000000ffff157224 */ /* 0x000fce00078e0003 */
[----:B-1---5:R-:W-:Y:S05]  /*05d0*/  CALL.REL.NOINC `($_Z15run_step_kerneliPdS_S_S_S_S_S_Pi$__internal_trig_reduction_slowpathd) ;  /* 0x0000001c005c7944 */ /* 0x022fea0003c00000 */
.L_x_6:
[----:B-1----:R-:W-:Y:S05]  /*05e0*/  BSYNC.RECONVERGENT B1 ;  /* 0x0000000000017941 */ /* 0x002fea0003800200 */
.L_x_5:
[----:B------:R-:W-:-:S05]  /*05f0*/  IMAD.SHL.U32 R12, R9, 0x40, RZ ;  /* 0x00000040090c7824 */ /* 0x000fca00078e00ff */
[----:B------:R-:W-:-:S04]  /*0600*/  LOP3.LUT R12, R12, 0x40, RZ, 0xc0, !PT ;  /* 0x000000400c0c7812 */ /* 0x000fc800078ec0ff */
[----:B------:R-:W-:-:S05]  /*0610*/  IADD3 R34, P0, PT, R12, UR16, RZ ;  /* 0x000000100c227c10 */ /* 0x000fca000ff1e0ff */
[----:B------:R-:W-:-:S05]  /*0620*/  IMAD.X R35, RZ, RZ, UR17, P0 ;  /* 0x00000011ff237e24 */ /* 0x000fca00080e06ff */
[----:B------:R-:W2:Y:S04]  /*0630*/  LDG.E.128.CONSTANT R12, desc[UR4][R34.64] ;  /* 0x00000004220c7981 */ /* 0x000ea8000c1e9d00 */
[----:B------:R-:W3:Y:S04]  /*0640*/  LDG.E.128.CONSTANT R16, desc[UR4][R34.64+0x10] ;  /* 0x0000100422107981 */ /* 0x000ee8000c1e9d00 */
[----:B------:R-:W4:Y:S01]  /*0650*/  LDG.E.128.CONSTANT R20, desc[UR4][R34.64+0x20] ;  /* 0x0000200422147981 */ /* 0x000f22000c1e9d00 */
[----:B------:R-:W-:Y:S01]  /*0660*/  LOP3.LUT R32, R9, 0x1, RZ, 0xc0, !PT ;  /* 0x0000000109207812 */ /* 0x000fe200078ec0ff */
[----:B------:R-:W-:-:S02]  /*0670*/  IMAD.MOV.U32 R36, RZ, RZ, 0x20fd8164 ;  /* 0x20fd8164ff247424 */ /* 0x000fc400078e00ff */
[----:B------:R-:W-:Y:S01]  /*0680*/  IMAD.MOV.U32 R37, RZ, RZ, 0x3da8ff83 ;  /* 0x3da8ff83ff257424 */ /* 0x000fe200078e00ff */
[----:B------:R-:W-:Y:S01]  /*0690*/  ISETP.NE.U32.AND P0, PT, R32, 0x1, PT ;  /* 0x000000012000780c */ /* 0x000fe20003f05070 */
[----:B------:R-:W-:-:S03]  /*06a0*/  DMUL R32, R30, R30 ;  /* 0x0000001e1e207228 */ /* 0x000fc60000000000 */
[----:B------:R-:W-:Y:S02]  /*06b0*/  FSEL R36, R36, -8.06006814911005101289e+34, !P0 ;  /* 0xf9785eba24247808 */ /* 0x000fe40004000000 */
[----:B------:R-:W-:-:S06]  /*06c0*/  FSEL R37, -R37, 0.11223486810922622681, !P0 ;  /* 0x3de5db6525257808 */ /* 0x000fcc0004000100 */
[----:B--2---:R-:W-:-:S08]  /*06d0*/  DFMA R12, R32, R36, R12 ;  /* 0x00000024200c722b */ /* 0x004fd0000000000c */
[----:B------:R-:W-:-:S08]  /*06e0*/  DFMA R12, R32, R12, R14 ;  /* 0x0000000c200c722b */ /* 0x000fd0000000000e */
[----:B---3--:R-:W-:-:S08]  /*06f0*/  DFMA R12, R32, R12, R16 ;  /* 0x0000000c200c722b */ /* 0x008fd00000000010 */
[----:B------:R-:W-:-:S08]  /*0700*/  DFMA R12, R32, R12, R18 ;  /* 0x0000000c200c722b */ /* 0x000fd00000000012 */
[----:B----4-:R-:W-:-:S08]  /*0710*/  DFMA R12, R32, R12, R20 ;  /* 0x0000000c200c722b */ /* 0x010fd00000000014 */
[----:B------:R-:W-:-:S08]  /*0720*/  DFMA R12, R32, R12, R22 ;  /* 0x0000000c200c722b */ /* 0x000fd00000000016 */
[----:B------:R-:W-:Y:S02]  /*0730*/  DFMA R14, R12, R30, R30 ;  /* 0x0000001e0c0e722b */ /* 0x000fe4000000001e */
[----:B------:R-:W-:-:S10]  /*0740*/  DFMA R12, R32, R12, 1 ;  /* 0x3ff00000200c742b */ /* 0x000fd4000000000c */
[----:B------:R-:W-:Y:S02]  /*0750*/  FSEL R16, R12, R14, !P0 ;  /* 0x0000000e0c107208 */ /* 0x000fe40004000000 */
[----:B------:R-:W-:Y:S01]  /*0760*/  FSEL R17, R13, R15, !P0 ;  /* 0x0000000f0d117208 */ /* 0x000fe20004000000 */
[----:B-----5:R-:W-:Y:S01]  /*0770*/  DMUL R14, R28, 0.5 ;  /* 0x3fe000001c0e7828 */ /* 0x020fe20000000000 */
[----:B------:R-:W-:-:S04]  /*0780*/  LOP3.LUT P0, RZ, R9, 0x2, RZ, 0xc0, !PT ;  /* 0x0000000209ff7812 */ /* 0x000fc8000780c0ff */
[----:B------:R-:W-:-:S10]  /*0790*/  DADD R12, RZ, -R16 ;  /* 0x00000000ff0c7229 */ /* 0x000fd40000000810 */
[----:B------:R-:W-:Y:S02]  /*07a0*/  FSEL R12, R16, R12, !P0 ;  /* 0x0000000c100c7208 */ /* 0x000fe40004000000 */
[----:B------:R-:W-:-:S06]  /*07b0*/  FSEL R13, R17, R13, !P0 ;  /* 0x0000000d110d7208 */ /* 0x000fcc0004000000 */
[----:B------:R-:W-:-:S11]  /*07c0*/  DFMA R28, R14, |R12|, R28 ;  /* 0x4000000c0e1c722b */ /* 0x000fd6000000001c */
.L_x_4:
[----:B------:R-:W0:Y:S01]  /*07d0*/  LDC.64 R22, c[0x0][0x390] ;  /* 0x0000e400ff167b82 */ /* 0x000e220000000a00 */
[----:B-1----:R-:W-:Y:S02]  /*07e0*/  IMAD.U32 R34, RZ, RZ, UR6 ;  /* 0x00000006ff227e24 */ /* 0x002fe4000f8e00ff */
[----:B------:R-:W-:Y:S02]  /*07f0*/  IMAD.U32 R35, RZ, RZ, UR7 ;  /* 0x00000007ff237e24 */ /* 0x000fe4000f8e00ff */
[----:B------:R-:W-:Y:S02]  /*0800*/  IMAD.U32 R32, RZ, RZ, UR8 ;  /* 0x00000008ff207e24 */ /* 0x000fe4000f8e00ff */
[----:B------:R-:W-:Y:S01]  /*0810*/  IMAD.U32 R33, RZ, RZ, UR9 ;  /* 0x00000009ff217e24 */ /* 0x000fe2000f8e00ff */
[----:B------:R-:W1:Y:S01]  /*0820*/  LDC.64 R20, c[0x0][0x388] ;  /* 0x0000e200ff147b82 */ /* 0x000e620000000a00 */
[----:B------:R-:W2:Y:S04]  /*0830*/  LDG.E.64 R12, desc[UR4][R34.64] ;  /* 0x00000004220c7981 */ /* 0x000ea8000c1e1b00 */
[----:B------:R-:W3:Y:S03]  /*0840*/  LDG.E.64 R18, desc[UR4][R32.64] ;  /* 0x0000000420127981 */ /* 0x000ee6000c1e1b00 */
[----:B------:R-:W4:Y:S01]  /*0850*/  LDC.64 R16, c[0x0][0x398] ;  /* 0x0000e600ff107b82 */ /* 0x000f220000000a00 */
[----:B0-----:R-:W-:-:S05]  /*0860*/  IMAD.WIDE R22, R0, 0x8, R22 ;  /* 0x0000000800167825 */ /* 0x001fca00078e0216 */
[----:B------:R-:W2:Y:S01]  /*0870*/  LDG.E.64 R14, desc[UR4][R22.64] ;  /* 0x00000004160e7981 */ /* 0x000ea2000c1e1b00 */
[----:B-1----:R-:W-:-:S06]  /*0880*/  IMAD.WIDE R20, R0, 0x8, R20 ;  /* 0x0000000800147825 */ /* 0x002fcc00078e0214 */
[----:B------:R-:W3:Y:S01]  /*0890*/  LDG.E.64 R20, desc[UR4][R20.64] ;  /* 0x0000000414147981 */ /* 0x000ee2000c1e1b00 */
[----:B------:R-:W-:Y:S02]  /*08a0*/  IMAD.U32 R36, RZ, RZ, UR14 ;  /* 0x0000000eff247e24 */ /* 0x000fe4000f8e00ff */
[----:B----4-:R-:W-:-:S04]  /*08b0*/  IMAD.WIDE R30, R0, 0x8, R16 ;  /* 0x00000008001e7825 */ /* 0x010fc800078e0210 */
[----:B------:R-:W-:Y:S02]  /*08c0*/  IMAD.U32 R37, RZ, RZ, UR15 ;  /* 0x0000000fff257e24 */ /* 0x000fe4000f8e00ff */
[----:B------:R-:W4:Y:S04]  /*08d0*/  LDG.E.64 R30, desc[UR4][R30.64] ;  /* 0x000000041e1e7981 */ /* 0x000f28000c1e1b00 */
[----:B------:R-:W4:Y:S01]  /*08e0*/  LDG.E.64 R16, desc[UR4][R36.64] ;  /* 0x0000000424107981 */ /* 0x000f22000c1e1b00 */
[----:B------:R-:W-:Y:S01]  /*08f0*/  UMOV UR18, 0xa0b5ed8d ;  /* 0xa0b5ed8d00127882 */ /* 0x000fe20000000000 */
[----:B------:R-:W-:Y:S01]  /*0900*/  UMOV UR19, 0x3eb0c6f7 ;  /* 0x3eb0c6f700137882 */ /* 0x000fe20000000000 */
[----:B------:R-:W-:Y:S01]  /*0910*/  BSSY.RECONVERGENT B1, `(.L_x_7) ;  /* 0x0000011000017945 */ /* 0x000fe20003800200 */
[----:B--2---:R-:W-:-:S02]  /*0920*/  DADD R12, R12, -R14 ;  /* 0x000000000c0c7229 */ /* 0x004fc4000000080e */
[----:B---3--:R-:W-:-:S06]  /*0930*/  DADD R14, R18, -R20 ;  /* 0x00000000120e7229 */ /* 0x008fcc0000000814 */
[----:B------:R-:W-:-:S08]  /*0940*/  DMUL R18, R12, R12 ;  /* 0x0000000c0c127228 */ /* 0x000fd00000000000 */
[----:B------:R-:W-:Y:S02]  /*0950*/  DFMA R18, R14, R14, R18 ;  /* 0x0000000e0e12722b */ /* 0x000fe40000000012 */
[----:B----4-:R-:W-:-:S08]  /*0960*/  DADD R16, R16, -R30 ;  /* 0x0000000010107229 */ /* 0x010fd0000000081e */
[----:B------:R-:W-:-:S08]  /*0970*/  DFMA R18, R16, R16, R18 ;  /* 0x000000101012722b */ /* 0x000fd00000000012 */
[----:B------:R-:W-:-:S08]  /*0980*/  DADD R18, R18, UR18 ;  /* 0x0000001212127e29 */ /* 0x000fd00008000000 */
[----:B------:R-:W-:-:S14]  /*0990*/  DSETP.NEU.AND P0, PT, R18, RZ, PT ;  /* 0x000000ff1200722a */ /* 0x000fdc0003f0d000 */
[----:B------:R-:W-:Y:S01]  /*09a0*/  @!P0 CS2R R20, SRZ ;  /* 0x0000000000148805 */ /* 0x000fe2000001ff00 */
[----:B------:R-:W-:Y:S06]  /*09b0*/  @!P0 BRA `(.L_x_8) ;  /* 0x0000000000188947 */ /* 0x000fec0003800000 */
[----:B------:R-:W-:Y:S01]  /*09c0*/  DADD R34, -RZ, |R18| ;  /* 0x00000000ff227229 */ /* 0x000fe20000000512 */
[----:B------:R-:W-:-:S10]  /*09d0*/  MOV R42, 0x9f0 ;  /* 0x000009f0002a7802 */ /* 0x000fd40000000f00 */
[----:B-----5:R-:W-:Y:S05]  /*09e0*/  CALL.REL.NOINC `($_Z15run_step_kerneliPdS_S_S_S_S_S_Pi$__internal_accurate_pow) ;  /* 0x0000000c00b87944 */ /* 0x020fea0003c00000 */
[----:B------:R-:W-:-:S04]  /*09f0*/  ISETP.GE.AND P0, PT, R19, RZ, PT ;  /* 0x000000ff1300720c */ /* 0x000fc80003f06270 */
[----:B------:R-:W-:Y:S02]  /*0a00*/  FSEL R20, R20, RZ, P0 ;  /* 0x000000ff14147208 */ /* 0x000fe40000000000 */
[----:B------:R-:W-:-:S07]  /*0a10*/  FSEL R21, R32, -QNAN , P0 ;  /* 0xfff8000020157808 */ /* 0x000fce0000000000 */
.L_x_8:
[----:B------:R-:W-:Y:S05]  /*0a20*/  BSYNC.RECONVERGENT B1 ;  /* 0x0000000000017941 */ /* 0x000fea0003800200 */
.L_x_7:
[C---:B------:R-:W-:Y:S01]  /*0a30*/  DADD R22, R18.reuse, 1.5 ;  /* 0x3ff8000012167429 */ /* 0x040fe20000000000 */
[----:B------:R-:W-:Y:S01]  /*0a40*/  BSSY.RECONVERGENT B1, `(.L_x_9) ;  /* 0x000000b000017945 */ /* 0x000fe20003800200 */
[----:B------:R-:W-:-:S08]  /*0a50*/  DSETP.NEU.AND P1, PT, R18, 1, PT ;  /* 0x3ff000001200742a */ /* 0x000fd00003f2d000 */
[----:B------:R-:W-:-:S04]  /*0a60*/  LOP3.LUT R22, R23, 0x7ff00000, RZ, 0xc0, !PT ;  /* 0x7ff0000017167812 */ /* 0x000fc800078ec0ff */
[----:B------:R-:W-:-:S13]  /*0a70*/  ISETP.NE.AND P0, PT, R22, 0x7ff00000, PT ;  /* 0x7ff000001600780c */ /* 0x000fda0003f05270 */
[----:B------:R-:W-:Y:S05]  /*0a80*/  @P0 BRA `(.L_x_10) ;  /* 0x0000000000180947 */ /* 0x000fea0003800000 */
[----:B------:R-:W-:-:S14]  /*0a90*/  DSETP.NAN.AND P0, PT, R18, R18, PT ;  /* 0x000000121200722a */ /* 0x000fdc0003f08000 */
[----:B------:R-:W-:Y:S01]  /*0aa0*/  @P0 DADD R20, R18, 1.5 ;  /* 0x3ff8000012140429 */ /* 0x000fe20000000000 */
[----:B------:R-:W-:Y:S10]  /*0ab0*/  @P0 BRA `(.L_x_10) ;  /* 0x00000000000c0947 */ /* 0x000ff40003800000 */
[----:B------:R-:W-:-:S14]  /*0ac0*/  DSETP.NEU.AND P0, PT, R18, +INF , PT ;  /* 0x7ff000001200742a */ /* 0x000fdc0003f0d000 */
[----:B------:R-:W-:Y:S02]  /*0ad0*/  @!P0 IMAD.MOV.U32 R20, RZ, RZ, 0x0 ;  /* 0x00000000ff148424 */ /* 0x000fe400078e00ff */
[----:B------:R-:W-:-:S07]  /*0ae0*/  @!P0 IMAD.MOV.U32 R21, RZ, RZ, 0x7ff00000 ;  /* 0x7ff00000ff158424 */ /* 0x000fce00078e00ff */
.L_x_10:
[----:B------:R-:W-:Y:S05]  /*0af0*/  BSYNC.RECONVERGENT B1 ;  /* 0x0000000000017941 */ /* 0x000fea0003800200 */
.L_x_9:
[----:B------:R-:W-:Y:S01]  /*0b00*/  FSEL R19, R21, 1.875, P1 ;  /* 0x3ff0000015137808 */ /* 0x000fe20000800000 */
[----:B------:R-:W-:Y:S01]  /*0b10*/  UMOV UR18, 0xf4deae16 ;  /* 0xf4deae1600127882 */ /* 0x000fe20000000000 */
[----:B------:R-:W-:Y:S01]  /*0b20*/  FSEL R18, R20, RZ, P1 ;  /* 0x000000ff14127208 */ /* 0x000fe20000800000 */
[----:B------:R-:W-:Y:S01]  /*0b30*/  IMAD.MOV.U32 R20, RZ, RZ, 0x1 ;  /* 0x00000001ff147424 */ /* 0x000fe200078e00ff */
[----:B------:R-:W0:Y:S01]  /*0b40*/  MUFU.RCP64H R21, R19 ;  /* 0x0000001300157308 */ /* 0x000e220000001800 */
[----:B------:R-:W-:Y:S01]  /*0b50*/  UMOV UR19, 0x3dd25868 ;  /* 0x3dd2586800137882 */ /* 0x000fe20000000000 */
[----:B------:R-:W-:Y:S01]  /*0b60*/  BSSY.RECONVERGENT B1, `(.L_x_11) ;  /* 0x0000015000017945 */ /* 0x000fe20003800200 */
[----:B-----5:R-:W-:Y:S02]  /*0b70*/  DMUL R28, R28, UR18 ;  /* 0x000000121c1c7c28 */ /* 0x020fe40008000000 */
[----:B0-----:R-:W-:-:S08]  /*0b80*/  DFMA R22, -R18, R20, 1 ;  /* 0x3ff000001216742b */ /* 0x001fd00000000114 */
[----:B------:R-:W-:-:S08]  /*0b90*/  DFMA R22, R22, R22, R22 ;  /* 0x000000161616722b */ /* 0x000fd00000000016 */
[----:B------:R-:W-:Y:S02]  /*0ba0*/  DFMA R22, R20, R22, R20 ;  /* 0x000000161416722b */ /* 0x000fe40000000014 */
[----:B------:R-:W-:-:S06]  /*0bb0*/  DMUL R20, R14, R28 ;  /* 0x0000001c0e147228 */ /* 0x000fcc0000000000 */
[----:B------:R-:W-:-:S04]  /*0bc0*/  DFMA R30, -R18, R22, 1 ;  /* 0x3ff00000121e742b */ /* 0x000fc80000000116 */
[----:B------:R-:W-:-:S04]  /*0bd0*/  FSETP.GEU.AND P1, PT, |R21|, 6.5827683646048100446e-37, PT ;  /* 0x036000001500780b */ /* 0x000fc80003f2e200 */
[----:B------:R-:W-:-:S08]  /*0be0*/  DFMA R30, R22, R30, R22 ;  /* 0x0000001e161e722b */ /* 0x000fd00000000016 */
[----:B------:R-:W-:-:S08]  /*0bf0*/  DMUL R14, R20, R30 ;  /* 0x0000001e140e7228 */ /* 0x000fd00000000000 */
[----:B------:R-:W-:-:S08]  /*0c00*/  DFMA R22, -R18, R14, R20 ;  /* 0x0000000e1216722b */ /* 0x000fd00000000114 */
[----:B------:R-:W-:-:S10]  /*0c10*/  DFMA R14, R30, R22, R14 ;  /* 0x000000161e0e722b */ /* 0x000fd4000000000e */
[----:B------:R-:W-:-:S05]  /*0c20*/  FFMA R9, RZ, R19, R15 ;  /* 0x00000013ff097223 */ /* 0x000fca000000000f */
[----:B------:R-:W-:-:S13]  /*0c30*/  FSETP.GT.AND P0, PT, |R9|, 1.469367938527859385e-39, PT ;  /* 0x001000000900780b */ /* 0x000fda0003f04200 */
[----:B------:R-:W-:Y:S05]  /*0c40*/  @P0 BRA P1, `(.L_x_12) ;  /* 0x0000000000180947 */ /* 0x000fea0000800000 */
[----:B------:R-:W-:Y:S01]  /*0c50*/  IMAD.MOV.U32 R22, RZ, RZ, R18 ;  /* 0x000000ffff167224 */ /* 0x000fe200078e0012 */
[----:B------:R-:W-:Y:S01]  /*0c60*/  MOV R14, 0xc90 ;  /* 0x00000c90000e7802 */ /* 0x000fe20000000f00 */
[----:B------:R-:W-:-:S07]  /*0c70*/  IMAD.MOV.U32 R23, RZ, RZ, R19 ;  /* 0x000000ffff177224 */ /* 0x000fce00078e0013 */
[----:B------:R-:W-:Y:S05]  /*0c80*/  CALL.REL.NOINC `($__internal_0_$__cuda_sm20_div_rn_f64_full) ;  /* 0x0000000400a87944 */ /* 0x000fea0003c00000 */
[----:B------:R-:W-:Y:S02]  /*0c90*/  IMAD.MOV.U32 R14, RZ, RZ, R34 ;  /* 0x000000ffff0e7224 */ /* 0x000fe400078e0022 */
[----:B------:R-:W-:-:S07]  /*0ca0*/  IMAD.MOV.U32 R15, RZ, RZ, R35 ;  /* 0x000000ffff0f7224 */ /* 0x000fce00078e0023 */
.L_x_12:
[----:B------:R-:W-:Y:S05]  /*0cb0*/  BSYNC.RECONVERGENT B1 ;  /* 0x0000000000017941 */ /* 0x000fea0003800200 */
.L_x_11:
[----:B------:R-:W0:Y:S01]  /*0cc0*/  MUFU.RCP64H R21, R19 ;  /* 0x0000001300157308 */ /* 0x000e220000001800 */
[----:B------:R-:W-:Y:S01]  /*0cd0*/  IMAD.MOV.U32 R20, RZ, RZ, 0x1 ;  /* 0x00000001ff147424 */ /* 0x000fe200078e00ff */
[----:B------:R-:W-:Y:S01]  /*0ce0*/  BSSY.RECONVERGENT B1, `(.L_x_13) ;  /* 0x0000015000017945 */ /* 0x000fe20003800200 */
[----:B------:R-:W-:-:S04]  /*0cf0*/  DADD R26, R26, R14 ;  /* 0x000000001a1a7229 */ /* 0x000fc8000000000e */
        /* <DEDUP_REMOVED lines=19> */
.L_x_14:
[----:B------:R-:W-:Y:S05]  /*0e30*/  BSYNC.RECONVERGENT B1 ;  /* 0x0000000000017941 */ /* 0x000fea0003800200 */
.L_x_13:
[----:B------:R-:W0:Y:S01]  /*0e40*/  MUFU.RCP64H R15, R19 ;  /* 0x00000013000f7308 */ /* 0x000e220000001800 */
[----:B------:R-:W-:Y:S01]  /*0e50*/  IMAD.MOV.U32 R14, RZ, RZ, 0x1 ;  /* 0x00000001ff0e7424 */ /* 0x000fe200078e00ff */
[----:B------:R-:W-:Y:S01]  /*0e60*/  DMUL R28, R16, R28 ;  /* 0x0000001c101c7228 */ /* 0x000fe20000000000 */
[----:B------:R-:W-:Y:S01]  /*0e70*/  BSSY.RECONVERGENT B1, `(.L_x_15) ;  /* 0x0000016000017945 */ /* 0x000fe20003800200 */
[----:B------:R-:W-:-:S08]  /*0e80*/  DADD R24, R24, R12 ;  /* 0x0000000018187229 */ /* 0x000fd0000000000c */
[----:B------:R-:W-:Y:S01]  /*0e90*/  FSETP.GEU.AND P1, PT, |R29|, 6.5827683646048100446e-37, PT ;  /* 0x036000001d00780b */ /* 0x000fe20003f2e200 */
[----:B0-----:R-:W-:-:S08]  /*0ea0*/  DFMA R20, -R18, R14, 1 ;  /* 0x3ff000001214742b */ /* 0x001fd0000000010e */
[----:B------:R-:W-:-:S08]  /*0eb0*/  DFMA R20, R20, R20, R20 ;  /* 0x000000141414722b */ /* 0x000fd00000000014 */
[----:B------:R-:W-:-:S08]  /*0ec0*/  DFMA R20, R14, R20, R14 ;  /* 0x000000140e14722b */ /* 0x000fd0000000000e */
[----:B------:R-:W-:-:S08]  /*0ed0*/  DFMA R14, -R18, R20, 1 ;  /* 0x3ff00000120e742b */ /* 0x000fd00000000114 */
        /* <DEDUP_REMOVED lines=9> */
[----:B------:R-:W-:Y:S02]  /*0f70*/  IMAD.MOV.U32 R21, RZ, RZ, R29 ;  /* 0x000000ffff157224 */ /* 0x000fe400078e001d */
[----:B------:R-:W-:Y:S02]  /*0f80*/  IMAD.MOV.U32 R22, RZ, RZ, R18 ;  /* 0x000000ffff167224 */ /* 0x000fe400078e0012 */
[----:B------:R-:W-:-:S07]  /*0f90*/  IMAD.MOV.U32 R23, RZ, RZ, R19 ;  /* 0x000000ffff177224 */ /* 0x000fce00078e0013 */
[----:B------:R-:W-:Y:S05]  /*0fa0*/  CALL.REL.NOINC `($__internal_0_$__cuda_sm20_div_rn_f64_full) ;  /* 0x0000000000e07944 */ /* 0x000fea0003c00000 */
[----:B------:R-:W-:Y:S02]  /*0fb0*/  IMAD.MOV.U32 R14, RZ, RZ, R34 ;  /* 0x000000ffff0e7224 */ /* 0x000fe400078e0022 */
[----:B------:R-:W-:-:S07]  /*0fc0*/  IMAD.MOV.U32 R15, RZ, RZ, R35 ;  /* 0x000000ffff0f7224 */ /* 0x000fce00078e0023 */
.L_x_16:
[----:B------:R-:W-:Y:S05]  /*0fd0*/  BSYNC.RECONVERGENT B1 ;  /* 0x0000000000017941 */ /* 0x000fea0003800200 */
.L_x_15:
[----:B------:R-:W-:-:S11]  /*0fe0*/  DADD R10, R10, R14 ;  /* 0x000000000a0a7229 */ /* 0x000fd6000000000e */
.L_x_3:
[----:B-1----:R-:W-:Y:S05]  /*0ff0*/  BSYNC.RECONVERGENT B0 ;  /* 0x0000000000007941 */ /* 0x002fea0003800200 */
.L_x_2:
[----:B------:R-:W-:Y:S01]  /*1000*/  VIADD R6, R6, 0x1 ;  /* 0x0000000106067836 */ /* 0x000fe20000000000 */
[----:B------:R-:W-:Y:S01]  /*1010*/  UIADD3 UR14, UP0, UPT, UR14, 0x8, URZ ;  /* 0x000000080e0e7890 */ /* 0x000fe2000ff1e0ff */
[----:B------:R-:W-:Y:S01]  /*1020*/  VIADD R7, R7, 0x1 ;  /* 0x0000000107077836 */ /* 0x000fe20000000000 */
[----:B------:R-:W-:Y:S02]  /*1030*/  UIADD3 UR6, UP1, UPT, UR6, 0x8, URZ ;  /* 0x0000000806067890 */ /* 0x000fe4000ff3e0ff */
[----:B------:R-:W-:Y:S01]  /*1040*/  ISETP.NE.AND P0, PT, R6, RZ, PT ;  /* 0x000000ff0600720c */ /* 0x000fe20003f05270 */
[----:B------:R-:W-:Y:S02]  /*1050*/  UIADD3 UR8, UP2, UPT, UR8, 0x8, URZ ;  /* 0x0000000808087890 */ /* 0x000fe4000ff5e0ff */
[----:B------:R-:W-:Y:S02]  /*1060*/  UIADD3 UR10, UP3, UPT, UR10, 0x4, URZ ;  /* 0x000000040a0a7890 */ /* 0x000fe4000ff7e0ff */
[----:B------:R-:W-:-:S02]  /*1070*/  UIADD3 UR12, UP4, UPT, UR12, 0x8, URZ ;  /* 0x000000080c0c7890 */ /* 0x000fc4000ff9e0ff */
[----:B------:R-:W-:Y:S02]  /*1080*/  UIADD3.X UR15, UPT, UPT, URZ, UR15, URZ, UP0, !UPT ;  /* 0x0000000fff0f7290 */ /* 0x000fe400087fe4ff */
[----:B------:R-:W-:Y:S02]  /*1090*/  UIADD3.X UR7, UPT, UPT, URZ, UR7, URZ, UP1, !UPT ;  /* 0x00000007ff077290 */ /* 0x000fe40008ffe4ff */
[----:B------:R-:W-:Y:S02]  /*10a0*/  UIADD3.X UR9, UPT, UPT, URZ, UR9, URZ, UP2, !UPT ;  /* 0x00000009ff097290 */ /* 0x000fe400097fe4ff */
[----:B------:R-:W-:Y:S02]  /*10b0*/  UIADD3.X UR11, UPT, UPT, URZ, UR11, URZ, UP3, !UPT ;  /* 0x0000000bff0b7290 */ /* 0x000fe40009ffe4ff */
[----:B------:R-:W-:Y:S01]  /*10c0*/  UIADD3.X UR13, UPT, UPT, URZ, UR13, URZ, UP4, !UPT ;  /* 0x0000000dff0d7290 */ /* 0x000fe2000a7fe4ff */
[----:B------:R-:W-:Y:S11]  /*10d0*/  @P0 BRA `(.L_x_17) ;  /* 0xfffffff000f00947 */ /* 0x000ff6000383ffff */
[----:B------:R-:W-:Y:S02]  /*10e0*/  DMUL R26, R26, 60 ;  /* 0x404e00001a1a7828 */ /* 0x000fe40000000000 */
[----:B------:R-:W-:Y:S02]  /*10f0*/  DMUL R24, R24, 60 ;  /* 0x404e000018187828 */ /* 0x000fe40000000000 */
[----:B------:R-:W-:-:S11]  /*1100*/  DMUL R10, R10, 60 ;  /* 0x404e00000a0a7828 */ /* 0x000fd60000000000 */
.L_x_0:
[----:B------:R-:W0:Y:S08]  /*1110*/  LDC.64 R2, c[0x0][0x3a0] ;  /* 0x0000e800ff027b82 */ /* 0x000e300000000a00 */
[----:B------:R-:W1:Y:S08]  /*1120*/  LDC.64 R6, c[0x0][0x3a8] ;  /* 0x0000ea00ff067b82 */ /* 0x000e700000000a00 */
[----:B------:R-:W2:Y:S01]  /*1130*/  LDC.64 R12, c[0x0][0x3b0] ;  /* 0x0000ec00ff0c7b82 */ /* 0x000ea20000000a00 */
[----:B0-----:R-:W-:-:S07]  /*1140*/  IMAD.WIDE R2, R0, 0x8, R2 ;  /* 0x0000000800027825 */ /* 0x001fce00078e0202 */
[----:B------:R-:W0:Y:S01]  /*1150*/  LDC.64 R16, c[0x0][0x388] ;  /* 0x0000e200ff107b82 */ /* 0x000e220000000a00 */
[----:B------:R-:W3:Y:S01]  /*1160*/  LDG.E.64 R4, desc[UR4][R2.64] ;  /* 0x0000000402047981 */ /* 0x000ee2000c1e1b00 */
[----:B-1----:R-:W-:-:S06]  /*1170*/  IMAD.WIDE R6, R0, 0x8, R6 ;  /* 0x0000000800067825 */ /* 0x002fcc00078e0206 */
[----:B------:R-:W1:Y:S01]  /*1180*/  LDC.64 R18, c[0x0][0x398] ;  /* 0x0000e600ff127b82 */ /* 0x000e620000000a00 */
[----:B---3--:R-:W-:-:S07]  /*1190*/  DADD R4, R4, R26 ;  /* 0x0000000004047229 */ /* 0x008fce000000001a */
[----:B------:R3:W-:Y:S04]  /*11a0*/  STG.E.64 desc[UR4][R2.64], R4 ;  /* 0x0000000402007986 */ /* 0x0007e8000c101b04 */
[----:B------:R-:W4:Y:S01]  /*11b0*/  LDG.E.64 R8, desc[UR4][R6.64] ;  /* 0x0000000406087981 */ /* 0x000f22000c1e1b00 */
[----:B--2---:R-:W-:Y:S01]  /*11c0*/  IMAD.WIDE R12, R0, 0x8, R12 ;  /* 0x00000008000c7825 */ /* 0x004fe200078e020c */
[----:B----4-:R-:W-:-:S07]  /*11d0*/  DADD R8, R8, R24 ;  /* 0x0000000008087229 */ /* 0x010fce0000000018 */
[----:B------:R2:W-:Y:S04]  /*11e0*/  STG.E.64 desc[UR4][R6.64], R8 ;  /* 0x0000000806007986 */ /* 0x0005e8000c101b04 */
[----:B------:R-:W4:Y:S01]  /*11f0*/  LDG.E.64 R14, desc[UR4][R12.64] ;  /* 0x000000040c0e7981 */ /* 0x000f22000c1e1b00 */
[C---:B0-----:R-:W-:Y:S01]  /*1200*/  IMAD.WIDE R16, R0.reuse, 0x8, R16 ;  /* 0x0000000800107825 */ /* 0x041fe200078e0210 */
[----:B----4-:R-:W-:Y:S01]  /*1210*/  DADD R10, R14, R10 ;  /* 0x000000000e0a7229 */ /* 0x010fe2000000000a */
[----:B------:R-:W0:Y:S06]  /*1220*/  LDC.64 R14, c[0x0][0x390] ;  /* 0x0000e400ff0e7b82 */ /* 0x000e2c0000000a00 */
[----:B------:R4:W-:Y:S04]  /*1230*/  STG.E.64 desc[UR4][R12.64], R10 ;  /* 0x0000000a0c007986 */ /* 0x0009e8000c101b04 */
[----:B---3--:R-:W3:Y:S04]  /*1240*/  LDG.E.64 R2, desc[UR4][R2.64] ;  /* 0x0000000402027981 */ /* 0x008ee8000c1e1b00 */
[----:B------:R-:W3:Y:S01]  /*1250*/  LDG.E.64 R4, desc[UR4][R16.64] ;  /* 0x0000000410047981 */ /* 0x000ee2000c1e1b00 */
[----:B0-----:R-:W-:Y:S01]  /*1260*/  IMAD.WIDE R14, R0, 0x8, R14 ;  /* 0x00000008000e7825 */ /* 0x001fe200078e020e */
[----:B---3--:R-:W-:-:S07]  /*1270*/  DFMA R4, R2, 60, R4 ;  /* 0x404e00000204782b */ /* 0x008fce0000000004 */
[----:B------:R-:W-:Y:S04]  /*1280*/  STG.E.64 desc[UR4][R16.64], R4 ;  /* 0x0000000410007986 */ /* 0x000fe8000c101b04 */
[----:B--2---:R-:W2:Y:S04]  /*1290*/  LDG.E.64 R6, desc[UR4][R6.64] ;  /* 0x0000000406067981 */ /* 0x004ea8000c1e1b00 */
[----:B------:R-:W2:Y:S01]  /*12a0*/  LDG.E.64 R8, desc[UR4][R14.64] ;  /* 0x000000040e087981 */ /* 0x000ea2000c1e1b00 */
[----:B-1----:R-:W-:Y:S01]  /*12b0*/  IMAD.WIDE R18, R0, 0x8, R18 ;  /* 0x0000000800127825 */ /* 0x002fe200078e0212 */
[----:B--2---:R-:W-:-:S07]  /*12c0*/  DFMA R8, R6, 60, R8 ;  /* 0x404e00000608782b */ /* 0x004fce0000000008 */
[----:B------:R-:W-:Y:S04]  /*12d0*/  STG.E.64 desc[UR4][R14.64], R8 ;  /* 0x000000080e007986 */ /* 0x000fe8000c101b04 */
[----:B----4-:R-:W2:Y:S04]  /*12e0*/  LDG.E.64 R12, desc[UR4][R12.64] ;  /* 0x000000040c0c7981 */ /* 0x010ea8000c1e1b00 */
[----:B------:R-:W2:Y:S02]  /*12f0*/  LDG.E.64 R2, desc[UR4][R18.64] ;  /* 0x0000000412027981 */ /* 0x000ea4000c1e1b00 */
[----:B--2---:R-:W-:-:S07]  /*1300*/  DFMA R2, R12, 60, R2 ;  /* 0x404e00000c02782b */ /* 0x004fce0000000002 */
[----:B------:R-:W-:Y:S01]  /*1310*/  STG.E.64 desc[UR4][R18.64], R2 ;  /* 0x0000000212007986 */ /* 0x000fe2000c101b04 */
[----:B------:R-:W-:Y:S05]  /*1320*/  EXIT ;  /* 0x000000000000794d */ /* 0x000fea0003800000 */
        .weak           $__internal_0_$__cuda_sm20_div_rn_f64_full
        .type           $__internal_0_$__cuda_sm20_div_rn_f64_full,@function
        .size           $__internal_0_$__cuda_sm20_div_rn_f64_full,($_Z15run_step_kerneliPdS_S_S_S_S_S_Pi$__internal_accurate_pow - $__internal_0_$__cuda_sm20_div_rn_f64_full)
$__internal_0_$__cuda_sm20_div_rn_f64_full:
[C---:B------:R-:W-:Y:S01]  /*1330*/  FSETP.GEU.AND P0, PT, |R23|.reuse, 1.469367938527859385e-39, PT ;  /* 0x001000001700780b */ /* 0x040fe20003f0e200 */
[----:B------:R-:W-:Y:S01]  /*1340*/  IMAD.MOV.U32 R32, RZ, RZ, 0x1 ;  /* 0x00000001ff207424 */ /* 0x000fe200078e00ff */
[----:B------:R-:W-:Y:S01]  /*1350*/  LOP3.LUT R30, R23, 0x800fffff, RZ, 0xc0, !PT ;  /* 0x800fffff171e7812 */ /* 0x000fe200078ec0ff */
[----:B------:R-:W-:Y:S01]  /*1360*/  IMAD.MOV.U32 R15, RZ, RZ, 0x1ca00000 ;  /* 0x1ca00000ff0f7424 */ /* 0x000fe200078e00ff */
[C---:B------:R-:W-:Y:S01]  /*1370*/  FSETP.GEU.AND P3, PT, |R21|.reuse, 1.469367938527859385e-39, PT ;  /* 0x001000001500780b */ /* 0x040fe20003f6e200 */
[----:B------:R-:W-:Y:S01]  /*1380*/  BSSY.RECONVERGENT B2, `(.L_x_18) ;  /* 0x0000052000027945 */ /* 0x000fe20003800200 */
[----:B------:R-:W-:Y:S01]  /*1390*/  LOP3.LUT R31, R30, 0x3ff00000, RZ, 0xfc, !PT ;  /* 0x3ff000001e1f7812 */ /* 0x000fe200078efcff */
[----:B------:R-:W-:Y:S01]  /*13a0*/  IMAD.MOV.U32 R30, RZ, RZ, R22 ;  /* 0x000000ffff1e7224 */ /* 0x000fe200078e0016 */
[----:B------:R-:W-:Y:S02]  /*13b0*/  LOP3.LUT R9, R21, 0x7ff00000, RZ, 0xc0, !PT ;  /* 0x7ff0000015097812 */ /* 0x000fe400078ec0ff */
[----:B------:R-:W-:-:S03]  /*13c0*/  LOP3.LUT R40, R23, 0x7ff00000, RZ, 0xc0, !PT ;  /* 0x7ff0000017287812 */ /* 0x000fc600078ec0ff */
[----:B------:R-:W-:Y:S01]  /*13d0*/  @!P0 DMUL R30, R22, 8.98846567431157953865e+307 ;  /* 0x7fe00000161e8828 */ /* 0x000fe20000000000 */
[----:B------:R-:W-:-:S03]  /*13e0*/  ISETP.GE.U32.AND P1, PT, R9, R40, PT ;  /* 0x000000280900720c */ /* 0x000fc60003f26070 */
[----:B------:R-:W-:Y:S02]  /*13f0*/  @!P3 LOP3.LUT R36, R23, 0x7ff00000, RZ, 0xc0, !PT ;  /* 0x7ff000001724b812 */ /* 0x000fe400078ec0ff */
[----:B------:R-:W0:Y:S02]  /*1400*/  MUFU.RCP64H R33, R31 ;  /* 0x0000001f00217308 */ /* 0x000e240000001800 */
[----:B------:R-:W-:Y:S02]  /*1410*/  @!P3 ISETP.GE.U32.AND P4, PT, R9, R36, PT ;  /* 0x000000240900b20c */ /* 0x000fe40003f86070 */
[----:B------:R-:W-:Y:S02]  /*1420*/  @!P0 LOP3.LUT R40, R31, 0x7ff00000, RZ, 0xc0, !PT ;  /* 0x7ff000001f288812 */ /* 0x000fe400078ec0ff */
[----:B------:R-:W-:-:S04]  /*1430*/  @!P3 SEL R37, R15, 0x63400000, !P4 ;  /* 0x634000000f25b807 */ /* 0x000fc80006000000 */
[----:B------:R-:W-:-:S04]  /*1440*/  @!P3 LOP3.LUT R38, R37, 0x80000000, R21, 0xf8, !PT ;  /* 0x800000002526b812 */ /* 0x000fc800078ef815 */
[----:B------:R-:W-:Y:S01]  /*1450*/  @!P3 LOP3.LUT R39, R38, 0x100000, RZ, 0xfc, !PT ;  /* 0x001000002627b812 */ /* 0x000fe200078efcff */
[----:B------:R-:W-:Y:S01]  /*1460*/  @!P3 IMAD.MOV.U32 R38, RZ, RZ, RZ ;  /* 0x000000ffff26b224 */ /* 0x000fe200078e00ff */
[----:B0-----:R-:W-:-:S08]  /*1470*/  DFMA R34, R32, -R30, 1 ;  /* 0x3ff000002022742b */ /* 0x001fd0000000081e */
[----:B------:R-:W-:-:S08]  /*1480*/  DFMA R34, R34, R34, R34 ;  /* 0x000000222222722b */ /* 0x000fd00000000022 */
[----:B------:R-:W-:Y:S01]  /*1490*/  DFMA R34, R32, R34, R32 ;  /* 0x000000222022722b */ /* 0x000fe20000000020 */
[----:B------:R-:W-:Y:S01]  /*14a0*/  SEL R33, R15, 0x63400000, !P1 ;  /* 0x634000000f217807 */ /* 0x000fe20004800000 */
[----:B------:R-:W-:-:S03]  /*14b0*/  IMAD.MOV.U32 R32, RZ, RZ, R20 ;  /* 0x000000ffff207224 */ /* 0x000fc600078e0014 */
[----:B------:R-:W-:-:S03]  /*14c0*/  LOP3.LUT R33, R33, 0x800fffff, R21, 0xf8, !PT ;  /* 0x800fffff21217812 */ /* 0x000fc600078ef815 */
[----:B------:R-:W-:-:S03]  /*14d0*/  DFMA R36, R34, -R30, 1 ;  /* 0x3ff000002224742b */ /* 0x000fc6000000081e */
[----:B------:R-:W-:-:S05]  /*14e0*/  @!P3 DFMA R32, R32, 2, -R38 ;  /* 0x400000002020b82b */ /* 0x000fca0000000826 */
[----:B------:R-:W-:-:S08]  /*14f0*/  DFMA R34, R34, R36, R34 ;  /* 0x000000242222722b */ /* 0x000fd00000000022 */
[----:B------:R-:W-:-:S08]  /*1500*/  DMUL R36, R34, R32 ;  /* 0x0000002022247228 */ /* 0x000fd00000000000 */
[----:B------:R-:W-:-:S08]  /*1510*/  DFMA R38, R36, -R30, R32 ;  /* 0x8000001e2426722b */ /* 0x000fd00000000020 */
[----:B------:R-:W-:Y:S01]  /*1520*/  DFMA R38, R34, R38, R36 ;  /* 0x000000262226722b */ /* 0x000fe20000000024 */
[----:B------:R-:W-:Y:S01]  /*1530*/  IMAD.MOV.U32 R37, RZ, RZ, R9 ;  /* 0x000000ffff257224 */ /* 0x000fe200078e0009 */
[----:B------:R-:W-:-:S05]  /*1540*/  @!P3 LOP3.LUT R37, R33, 0x7ff00000, RZ, 0xc0, !PT ;  /* 0x7ff000002125b812 */ /* 0x000fca00078ec0ff */
[----:B------:R-:W-:-:S05]  /*1550*/  VIADD R34, R37, 0xffffffff ;  /* 0xffffffff25227836 */ /* 0x000fca0000000000 */
[----:B------:R-:W-:Y:S01]  /*1560*/  ISETP.GT.U32.AND P0, PT, R34, 0x7feffffe, PT ;  /* 0x7feffffe2200780c */ /* 0x000fe20003f04070 */
[----:B------:R-:W-:-:S05]  /*1570*/  VIADD R34, R40, 0xffffffff ;  /* 0xffffffff28227836 */ /* 0x000fca0000000000 */
[----:B------:R-:W-:-:S13]  /*1580*/  ISETP.GT.U32.OR P0, PT, R34, 0x7feffffe, P0 ;  /* 0x7feffffe2200780c */ /* 0x000fda0000704470 */
[----:B------:R-:W-:Y:S05]  /*1590*/  @P0 BRA `(.L_x_19) ;  /* 0x00000000006c0947 */ /* 0x000fea0003800000 */
[----:B------:R-:W-:-:S04]  /*15a0*/  LOP3.LUT R34, R23, 0x7ff00000, RZ, 0xc0, !PT ;  /* 0x7ff0000017227812 */ /* 0x000fc800078ec0ff */
[CC--:B------:R-:W-:Y:S02]  /*15b0*/  VIADDMNMX R20, R9.reuse, -R34.reuse, 0xb9600000, !PT ;  /* 0xb960000009147446 */ /* 0x0c0fe40007800922 */
[----:B------:R-:W-:Y:S02]  /*15c0*/  ISETP.GE.U32.AND P0, PT, R9, R34, PT ;  /* 0x000000220900720c */ /* 0x000fe40003f06070 */
[----:B------:R-:W-:Y:S02]  /*15d0*/  VIMNMX R9, PT, PT, R20, 0x46a00000, PT ;  /* 0x46a0000014097848 */ /* 0x000fe40003fe0100 */
[----:B------:R-:W-:-:S05]  /*15e0*/  SEL R20, R15, 0x63400000, !P0 ;  /* 0x634000000f147807 */ /* 0x000fca0004000000 */
[----:B------:R-:W-:Y:S02]  /*15f0*/  IMAD.IADD R9, R9, 0x1, -R20 ;  /* 0x0000000109097824 */ /* 0x000fe400078e0a14 */
[----:B------:R-:W-:Y:S02]  /*1600*/  IMAD.MOV.U32 R20, RZ, RZ, RZ ;  /* 0x000000ffff147224 */ /* 0x000fe400078e00ff */
[----:B------:R-:W-:-:S06]  /*1610*/  VIADD R21, R9, 0x7fe00000 ;  /* 0x7fe0000009157836 */ /* 0x000fcc0000000000 */
[----:B------:R-:W-:-:S10]  /*1620*/  DMUL R34, R38, R20 ;  /* 0x0000001426227228 */ /* 0x000fd40000000000 */
[----:B------:R-:W-:-:S13]  /*1630*/  FSETP.GTU.AND P0, PT, |R35|, 1.469367938527859385e-39, PT ;  /* 0x001000002300780b */ /* 0x000fda0003f0c200 */
[----:B------:R-:W-:Y:S05]  /*1640*/  @P0 BRA `(.L_x_20) ;  /* 0x0000000000940947 */ /* 0x000fea0003800000 */
[----:B------:R-:W-:Y:S01]  /*1650*/  DFMA R30, R38, -R30, R32 ;  /* 0x8000001e261e722b */ /* 0x000fe20000000020 */
[----:B------:R-:W-:-:S09]  /*1660*/  IMAD.MOV.U32 R20, RZ, RZ, RZ ;  /* 0x000000ffff147224 */ /* 0x000fd200078e00ff */
[C---:B------:R-:W-:Y:S02]  /*1670*/  FSETP.NEU.AND P0, PT, R31.reuse, RZ, PT ;  /* 0x000000ff1f00720b */ /* 0x040fe40003f0d000 */
[----:B------:R-:W-:-:S04]  /*1680*/  LOP3.LUT R15, R31, 0x80000000, R23, 0x48, !PT ;  /* 0x800000001f0f7812 */ /* 0x000fc800078e4817 */
[----:B------:R-:W-:-:S07]  /*1690*/  LOP3.LUT R21, R15, R21, RZ, 0xfc, !PT ;  /* 0x000000150f157212 */ /* 0x000fce00078efcff */
[----:B------:R-:W-:Y:S05]  /*16a0*/  @!P0 BRA `(.L_x_20) ;  /* 0x00000000007c8947 */ /* 0x000fea0003800000 */
[----:B------:R-:W-:Y:S01]  /*16b0*/  IMAD.MOV R23, RZ, RZ, -R9 ;  /* 0x000000ffff177224 */ /* 0x000fe200078e0a09 */
[----:B------:R-:W-:Y:S01]  /*16c0*/  DMUL.RP R20, R38, R20 ;  /* 0x0000001426147228 */ /* 0x000fe20000008000 */
[----:B------:R-:W-:Y:S01]  /*16d0*/  IMAD.MOV.U32 R22, RZ, RZ, RZ ;  /* 0x000000ffff167224 */ /* 0x000fe200078e00ff */
[----:B------:R-:W-:-:S05]  /*16e0*/  IADD3 R9, PT, PT, -R9, -0x43300000, RZ ;  /* 0xbcd0000009097810 */ /* 0x000fca0007ffe1ff */
[----:B------:R-:W-:-:S03]  /*16f0*/  DFMA R22, R34, -R22, R38 ;  /* 0x800000162216722b */ /* 0x000fc60000000026 */
[----:B------:R-:W-:-:S07]  /*1700*/  LOP3.LUT R15, R21, R15, RZ, 0x3c, !PT ;  /* 0x0000000f150f7212 */ /* 0x000fce00078e3cff */
[----:B------:R-:W-:-:S04]  /*1710*/  FSETP.NEU.AND P0, PT, |R23|, R9, PT ;  /* 0x000000091700720b */ /* 0x000fc80003f0d200 */
[----:B------:R-:W-:Y:S02]  /*1720*/  FSEL R34, R20, R34, !P0 ;  /* 0x0000002214227208 */ /* 0x000fe40004000000 */
[----:B------:R-:W-:Y:S01]  /*1730*/  FSEL R35, R15, R35, !P0 ;  /* 0x000000230f237208 */ /* 0x000fe20004000000 */
[----:B------:R-:W-:Y:S06]  /*1740*/  BRA `(.L_x_20) ;  /* 0x0000000000547947 */ /* 0x000fec0003800000 */
.L_x_19:
[----:B------:R-:W-:-:S14]  /*1750*/  DSETP.NAN.AND P0, PT, R20, R20, PT ;  /* 0x000000141400722a */ /* 0x000fdc0003f08000 */
[----:B------:R-:W-:Y:S05]  /*1760*/  @P0 BRA `(.L_x_21) ;  /* 0x0000000000440947 */ /* 0x000fea0003800000 */
[----:B------:R-:W-:-:S14]  /*1770*/  DSETP.NAN.AND P0, PT, R22, R22, PT ;  /* 0x000000161600722a */ /* 0x000fdc0003f08000 */
[----:B------:R-:W-:Y:S05]  /*1780*/  @P0 BRA `(.L_x_22) ;  /* 0x0000000000300947 */ /* 0x000fea0003800000 */
[----:B------:R-:W-:Y:S01]  /*1790*/  ISETP.NE.AND P0, PT, R37, R40, PT ;  /* 0x000000282500720c */ /* 0x000fe20003f05270 */
[----:B------:R-:W-:Y:S02]  /*17a0*/  IMAD.MOV.U32 R34, RZ, RZ, 0x0 ;  /* 0x00000000ff227424 */ /* 0x000fe400078e00ff */
[----:B------:R-:W-:-:S10]  /*17b0*/  IMAD.MOV.U32 R35, RZ, RZ, -0x80000 ;  /* 0xfff80000ff237424 */ /* 0x000fd400078e00ff */
[----:B------:R-:W-:Y:S05]  /*17c0*/  @!P0 BRA `(.L_x_20) ;  /* 0x0000000000348947 */ /* 0x000fea0003800000 */
[----:B------:R-:W-:Y:S02]  /*17d0*/  ISETP.NE.AND P0, PT, R37, 0x7ff00000, PT ;  /* 0x7ff000002500780c */ /* 0x000fe40003f05270 */
[----:B------:R-:W-:Y:S02]  /*17e0*/  LOP3.LUT R35, R21, 0x80000000, R23, 0x48, !PT ;  /* 0x8000000015237812 */ /* 0x000fe400078e4817 */
[----:B------:R-:W-:-:S13]  /*17f0*/  ISETP.EQ.OR P0, PT, R40, RZ, !P0 ;  /* 0x000000ff2800720c */ /* 0x000fda0004702670 */
[----:B------:R-:W-:Y:S01]  /*1800*/  @P0 LOP3.LUT R9, R35, 0x7ff00000, RZ, 0xfc, !PT ;  /* 0x7ff0000023090812 */ /* 0x000fe200078efcff */
[----:B------:R-:W-:Y:S02]  /*1810*/  @!P0 IMAD.MOV.U32 R34, RZ, RZ, RZ ;  /* 0x000000ffff228224 */ /* 0x000fe400078e00ff */
[----:B------:R-:W-:Y:S02]  /*1820*/  @P0 IMAD.MOV.U32 R34, RZ, RZ, RZ ;  /* 0x000000ffff220224 */ /* 0x000fe400078e00ff */
[----:B------:R-:W-:Y:S01]  /*1830*/  @P0 IMAD.MOV.U32 R35, RZ, RZ, R9 ;  /* 0x000000ffff230224 */ /* 0x000fe200078e0009 */
[----:B------:R-:W-:Y:S06]  /*1840*/  BRA `(.L_x_20) ;  /* 0x0000000000147947 */ /* 0x000fec0003800000 */
.L_x_22:
[----:B------:R-:W-:Y:S01]  /*1850*/  LOP3.LUT R35, R23, 0x80000, RZ, 0xfc, !PT ;  /* 0x0008000017237812 */ /* 0x000fe200078efcff */
[----:B------:R-:W-:Y:S01]  /*1860*/  IMAD.MOV.U32 R34, RZ, RZ, R22 ;  /* 0x000000ffff227224 */ /* 0x000fe200078e0016 */
[----:B------:R-:W-:Y:S06]  /*1870*/  BRA `(.L_x_20) ;  /* 0x0000000000087947 */ /* 0x000fec0003800000 */
.L_x_21:
[----:B------:R-:W-:Y:S01]  /*1880*/  LOP3.LUT R35, R21, 0x80000, RZ, 0xfc, !PT ;  /* 0x0008000015237812 */ /* 0x000fe200078efcff */
[----:B------:R-:W-:-:S07]  /*1890*/  IMAD.MOV.U32 R34, RZ, RZ, R20 ;  /* 0x000000ffff227224 */ /* 0x000fce00078e0014 */
.L_x_20:
[----:B------:R-:W-:Y:S05]  /*18a0*/  BSYNC.RECONVERGENT B2 ;  /* 0x0000000000027941 */ /* 0x000fea0003800200 */
.L_x_18:
[----:B------:R-:W-:-:S04]  /*18b0*/  IMAD.MOV.U32 R15, RZ, RZ, 0x0 ;  /* 0x00000000ff0f7424 */ /* 0x000fc800078e00ff */
[----:B------:R-:W-:Y:S05]  /*18c0*/  RET.REL.NODEC R14 `(_Z15run_step_kerneliPdS_S_S_S_S_S_Pi) ;  /* 0xffffffe40ecc7950 */ /* 0x000fea0003c3ffff */
        .type           $_Z15run_step_kerneliPdS_S_S_S_S_S_Pi$__internal_accurate_pow,@function
        .size           $_Z15run_step_kerneliPdS_S_S_S_S_S_Pi$__internal_accurate_pow,($_Z15run_step_kerneliPdS_S_S_S_S_S_Pi$__internal_trig_reduction_slowpathd - $_Z15run_step_kerneliPdS_S_S_S_S_S_Pi$__internal_accurate_pow)
$_Z15run_step_kerneliPdS_S_S_S_S_S_Pi$__internal_accurate_pow:
[----:B------:R-:W-:Y:S01]  /*18d0*/  ISETP.GT.U32.AND P0, PT, R35, 0xfffff, PT ;  /* 0x000fffff2300780c */ /* 0x000fe20003f04070 */
[----:B------:R-:W-:Y:S01]  /*18e0*/  IMAD.MOV.U32 R9, RZ, RZ, R35 ;  /* 0x000000ffff097224 */ /* 0x000fe200078e0023 */
[----:B------:R-:W-:Y:S01]  /*18f0*/  UMOV UR18, 0x7d2cafe2 ;  /* 0x7d2cafe200127882 */ /* 0x000fe20000000000 */
[----:B------:R-:W-:Y:S01]  /*1900*/  IMAD.MOV.U32 R22, RZ, RZ, R34 ;  /* 0x000000ffff167224 */ /* 0x000fe200078e0022 */
[----:B------:R-:W-:Y:S01]  /*1910*/  UMOV UR19, 0x3eb0f5ff ;  /* 0x3eb0f5ff00137882 */ /* 0x000fe20000000000 */
[----:B------:R-:W-:Y:S01]  /*1920*/  IMAD.MOV.U32 R32, RZ, RZ, RZ ;  /* 0x000000ffff207224 */ /* 0x000fe200078e00ff */
[----:B------:R-:W-:Y:S01]  /*1930*/  UMOV UR20, 0x3b39803f ;  /* 0x3b39803f00147882 */ /* 0x000fe20000000000 */
[----:B------:R-:W-:-:S06]  /*1940*/  UMOV UR21, 0x3c7abc9e ;  /* 0x3c7abc9e00157882 */ /* 0x000fcc0000000000 */
[----:B------:R-:W-:-:S10]  /*1950*/  @!P0 DMUL R36, R34, 1.80143985094819840000e+16 ;  /* 0x4350000022248828 */ /* 0x000fd40000000000 */
[----:B------:R-:W-:Y:S02]  /*1960*/  @!P0 IMAD.MOV.U32 R9, RZ, RZ, R37 ;  /* 0x000000ffff098224 */ /* 0x000fe400078e0025 */
[----:B------:R-:W-:-:S03]  /*1970*/  @!P0 IMAD.MOV.U32 R22, RZ, RZ, R36 ;  /* 0x000000ffff168224 */ /* 0x000fc600078e0024 */
[----:B------:R-:W-:-:S04]  /*1980*/  LOP3.LUT R9, R9, 0x800fffff, RZ, 0xc0, !PT ;  /* 0x800fffff09097812 */ /* 0x000fc800078ec0ff */
[----:B------:R-:W-:-:S04]  /*1990*/  LOP3.LUT R23, R9, 0x3ff00000, RZ, 0xfc, !PT ;  /* 0x3ff0000009177812 */ /* 0x000fc800078efcff */
[----:B------:R-:W-:-:S13]  /*19a0*/  ISETP.GE.U32.AND P1, PT, R23, 0x3ff6a09f, PT ;  /* 0x3ff6a09f1700780c */ /* 0x000fda0003f26070 */
[----:B------:R-:W-:-:S04]  /*19b0*/  @P1 VIADD R9, R23, 0xfff00000 ;  /* 0xfff0000017091836 */ /* 0x000fc80000000000 */
[----:B------:R-:W-:Y:S01]  /*19c0*/  @P1 IMAD.MOV.U32 R23, RZ, RZ, R9 ;  /* 0x000000ffff171224 */ /* 0x000fe200078e0009 */
[----:B------:R-:W-:Y:S02]  /*19d0*/  SHF.R.U32.HI R9, RZ, 0x14, R35 ;  /* 0x00000014ff097819 */ /* 0x000fe40000011623 */
[----:B------:R-:W-:-:S03]  /*19e0*/  @!P0 LEA.HI R9, R37, 0xffffffca, RZ, 0xc ;  /* 0xffffffca25098811 */ /* 0x000fc600078f60ff */
[C---:B------:R-:W-:Y:S02]  /*19f0*/  DADD R30, R22.reuse, 1 ;  /* 0x3ff00000161e7429 */ /* 0x040fe40000000000 */
[----:B------:R-:W-:-:S04]  /*1a00*/  DADD R22, R22, -1 ;  /* 0xbff0000016167429 */ /* 0x000fc80000000000 */
[----:B------:R-:W0:Y:S02]  /*1a10*/  MUFU.RCP64H R33, R31 ;  /* 0x0000001f00217308 */ /* 0x000e240000001800 */
[----:B0-----:R-:W-:-:S08]  /*1a20*/  DFMA R20, -R30, R32, 1 ;  /* 0x3ff000001e14742b */ /* 0x001fd00000000120 */
[----:B------:R-:W-:-:S08]  /*1a30*/  DFMA R20, R20, R20, R20 ;  /* 0x000000141414722b */ /* 0x000fd00000000014 */
[----:B------:R-:W-:Y:S01]  /*1a40*/  DFMA R32, R32, R20, R32 ;  /* 0x000000142020722b */ /* 0x000fe20000000020 */
[----:B------:R-:W-:Y:S02]  /*1a50*/  IMAD.MOV.U32 R20, RZ, RZ, 0x41ad3b5a ;  /* 0x41ad3b5aff147424 */ /* 0x000fe400078e00ff */
[----:B------:R-:W-:-:S05]  /*1a60*/  IMAD.MOV.U32 R21, RZ, RZ, 0x3ed0f5d2 ;  /* 0x3ed0f5d2ff157424 */ /* 0x000fca00078e00ff */
[----:B------:R-:W-:-:S08]  /*1a70*/  DMUL R40, R22, R32 ;  /* 0x0000002016287228 */ /* 0x000fd00000000000 */
[----:B------:R-:W-:-:S08]  /*1a80*/  DFMA R40, R22, R32, R40 ;  /* 0x000000201628722b */ /* 0x000fd00000000028 */
[----:B------:R-:W-:Y:S02]  /*1a90*/  DMUL R44, R40, R40 ;  /* 0x00000028282c7228 */ /* 0x000fe40000000000 */
[----:B------:R-:W-:-:S06]  /*1aa0*/  DADD R30, R22, -R40 ;  /* 0x00000000161e7229 */ /* 0x000fcc0000000828 */
[----:B------:R-:W-:Y:S01]  /*1ab0*/  DFMA R20, R44, UR18, R20 ;  /* 0x000000122c147c2b */ /* 0x000fe20008000014 */
[----:B------:R-:W-:Y:S01]  /*1ac0*/  UMOV UR18, 0x75488a3f ;  /* 0x75488a3f00127882 */ /* 0x000fe20000000000 */
[----:B------:R-:W-:Y:S01]  /*1ad0*/  UMOV UR19, 0x3ef3b20a ;  /* 0x3ef3b20a00137882 */ /* 0x000fe20000000000 */
[----:B------:R-:W-:-:S05]  /*1ae0*/  DADD R30, R30, R30 ;  /* 0x000000001e1e7229 */ /* 0x000fca000000001e */
[----:B------:R-:W-:Y:S01]  /*1af0*/  DFMA R38, R44, R20, UR18 ;  /* 0x000000122c267e2b */ /* 0x000fe20008000014 */
[----:B------:R-:W-:Y:S01]  /*1b00*/  UMOV UR18, 0xe4faecd5 ;  /* 0xe4faecd500127882 */ /* 0x000fe20000000000 */
[----:B------:R-:W-:Y:S01]  /*1b10*/  UMOV UR19, 0x3f1745cd ;  /* 0x3f1745cd00137882 */ /* 0x000fe20000000000 */
[----:B------:R-:W-:-:S05]  /*1b20*/  DFMA R30, R22, -R40, R30 ;  /* 0x80000028161e722b */ /* 0x000fca000000001e */
[----:B------:R-:W-:Y:S01]  /*1b30*/  DFMA R38, R44, R38, UR18 ;  /* 0x000000122c267e2b */ /* 0x000fe20008000026 */
[----:B------:R-:W-:Y:S01]  /*1b40*/  UMOV UR18, 0x258a578b ;  /* 0x258a578b00127882 */ /* 0x000fe20000000000 */
[----:B------:R-:W-:Y:S01]  /*1b50*/  UMOV UR19, 0x3f3c71c7 ;  /* 0x3f3c71c700137882 */ /* 0x000fe20000000000 */
[----:B------:R-:W-:Y:S02]  /*1b60*/  DMUL R30, R32, R30 ;  /* 0x0000001e201e7228 */ /* 0x000fe40000000000 */
[----:B------:R-:W-:-:S03]  /*1b70*/  DMUL R32, R40, R40 ;  /* 0x0000002828207228 */ /* 0x000fc60000000000 */
[----:B------:R-:W-:Y:S01]  /*1b80*/  DFMA R38, R44, R38, UR18 ;  /* 0x000000122c267e2b */ /* 0x000fe20008000026 */
[----:B------:R-:W-:Y:S01]  /*1b90*/  UMOV UR18, 0x9242b910 ;  /* 0x9242b91000127882 */ /* 0x000fe20000000000 */
[----:B------:R-:W-:-:S03]  /*1ba0*/  UMOV UR19, 0x3f624924 ;  /* 0x3f62492400137882 */ /* 0x000fc60000000000 */
[----:B------:R-:W-:Y:S01]  /*1bb0*/  DFMA R34, R40, R40, -R32 ;  /* 0x000000282822722b */ /* 0x000fe20000000820 */
[----:B------:R-:W-:Y:S02]  /*1bc0*/  VIADD R37, R31, 0x100000 ;  /* 0x001000001f257836 */ /* 0x000fe40000000000 */
[----:B------:R-:W-:Y:S01]  /*1bd0*/  DFMA R38, R44, R38, UR18 ;  /* 0x000000122c267e2b */ /* 0x000fe20008000026 */
[----:B------:R-:W-:Y:S01]  /*1be0*/  UMOV UR18, 0x99999dfb ;  /* 0x99999dfb00127882 */ /* 0x000fe20000000000 */
[----:B------:R-:W-:Y:S01]  /*1bf0*/  UMOV UR19, 0x3f899999 ;  /* 0x3f89999900137882 */ /* 0x000fe20000000000 */
[----:B------:R-:W-:-:S05]  /*1c00*/  IMAD.MOV.U32 R36, RZ, RZ, R30 ;  /* 0x000000ffff247224 */ /* 0x000fca00078e001e */
[----:B------:R-:W-:Y:S01]  /*1c10*/  DFMA R38, R44, R38, UR18 ;  /* 0x000000122c267e2b */ /* 0x000fe20008000026 */
[----:B------:R-:W-:Y:S01]  /*1c20*/  UMOV UR18, 0x55555555 ;  /* 0x5555555500127882 */ /* 0x000fe20000000000 */
[----:B------:R-:W-:Y:S01]  /*1c30*/  UMOV UR19, 0x3fb55555 ;  /* 0x3fb5555500137882 */ /* 0x000fe20000000000 */
[----:B------:R-:W-:-:S05]  /*1c40*/  DFMA R34, R40, R36, R34 ;  /* 0x000000242822722b */ /* 0x000fca0000000022 */
[----:B------:R-:W-:-:S08]  /*1c50*/  DFMA R20, R44, R38, UR18 ;  /* 0x000000122c147e2b */ /* 0x000fd00008000026 */
[----:B------:R-:W-:Y:S01]  /*1c60*/  DADD R22, -R20, UR18 ;  /* 0x0000001214167e29 */ /* 0x000fe20008000100 */
[----:B------:R-:W-:Y:S01]  /*1c70*/  UMOV UR18, 0xb9e7b0 ;  /* 0x00b9e7b000127882 */ /* 0x000fe20000000000 */
[----:B------:R-:W-:-:S06]  /*1c80*/  UMOV UR19, 0x3c46a4cb ;  /* 0x3c46a4cb00137882 */ /* 0x000fcc0000000000 */
[----:B------:R-:W-:Y:S02]  /*1c90*/  DFMA R22, R44, R38, R22 ;  /* 0x000000262c16722b */ /* 0x000fe40000000016 */
[----:B------:R-:W-:-:S06]  /*1ca0*/  DMUL R38, R40, R32 ;  /* 0x0000002028267228 */ /* 0x000fcc0000000000 */
[----:B------:R-:W-:Y:S01]  /*1cb0*/  DADD R36, R22, -UR18 ;  /* 0x8000001216247e29 */ /* 0x000fe20008000000 */
[----:B------:R-:W-:Y:S01]  /*1cc0*/  UMOV UR18, 0x80000000 ;  /* 0x8000000000127882 */ /* 0x000fe20000000000 */
[----:B------:R-:W-:Y:S01]  /*1cd0*/  DFMA R22, R40, R32, -R38 ;  /* 0x000000202816722b */ /* 0x000fe20000000826 */
[----:B------:R-:W-:-:S07]  /*1ce0*/  UMOV UR19, 0x43300000 ;  /* 0x4330000000137882 */ /* 0x000fce0000000000 */
[----:B------:R-:W-:Y:S02]  /*1cf0*/  DFMA R22, R30, R32, R22 ;  /* 0x000000201e16722b */ /* 0x000fe40000000016 */
[----:B------:R-:W-:-:S06]  /*1d00*/  DADD R32, R20, R36 ;  /* 0x0000000014207229 */ /* 0x000fcc0000000024 */
[----:B------:R-:W-:Y:S02]  /*1d10*/  DFMA R22, R40, R34, R22 ;  /* 0x000000222816722b */ /* 0x000fe40000000016 */
[----:B------:R-:W-:Y:S02]  /*1d20*/  DADD R34, R20, -R32 ;  /* 0x0000000014227229 */ /* 0x000fe40000000820 */
[----:B------:R-:W-:-:S06]  /*1d30*/  DMUL R20, R32, R38 ;  /* 0x0000002620147228 */ /* 0x000fcc0000000000 */
[----:B------:R-:W-:Y:S02]  /*1d40*/  DADD R36, R36, R34 ;  /* 0x0000000024247229 */ /* 0x000fe40000000022 */
[----:B------:R-:W-:-:S08]  /*1d50*/  DFMA R34, R32, R38, -R20 ;  /* 0x000000262022722b */ /* 0x000fd00000000814 */
[----:B------:R-:W-:-:S08]  /*1d60*/  DFMA R22, R32, R22, R34 ;  /* 0x000000162016722b */ /* 0x000fd00000000022 */
[----:B------:R-:W-:-:S08]  /*1d70*/  DFMA R36, R36, R38, R22 ;  /* 0x000000262424722b */ /* 0x000fd00000000016 */
[----:B------:R-:W-:-:S08]  /*1d80*/  DADD R22, R20, R36 ;  /* 0x0000000014167229 */ /* 0x000fd00000000024 */
[--C-:B------:R-:W-:Y:S02]  /*1d90*/  DADD R32, R40, R22.reuse ;  /* 0x0000000028207229 */ /* 0x100fe40000000016 */
[----:B------:R-:W-:-:S06]  /*1da0*/  DADD R20, R20, -R22 ;  /* 0x0000000014147229 */ /* 0x000fcc0000000816 */
[----:B------:R-:W-:Y:S02]  /*1db0*/  DADD R40, R40, -R32 ;  /* 0x0000000028287229 */ /* 0x000fe40000000820 */
[----:B------:R-:W-:-:S06]  /*1dc0*/  DADD R20, R36, R20 ;  /* 0x0000000024147229 */ /* 0x000fcc0000000014 */
[----:B------:R-:W-:Y:S01]  /*1dd0*/  DADD R40, R22, R40 ;  /* 0x0000000016287229 */ /* 0x000fe20000000028 */
[C---:B------:R-:W-:Y:S02]  /*1de0*/  VIADD R22, R9.reuse, 0xfffffc01 ;  /* 0xfffffc0109167836 */ /* 0x040fe40000000000 */
[----:B------:R-:W-:Y:S02]  /*1df0*/  @P1 VIADD R22, R9, 0xfffffc02 ;  /* 0xfffffc0209161836 */ /* 0x000fe40000000000 */
[----:B------:R-:W-:-:S03]  /*1e00*/  IMAD.MOV.U32 R23, RZ, RZ, 0x43300000 ;  /* 0x43300000ff177424 */ /* 0x000fc600078e00ff */
[----:B------:R-:W-:Y:S01]  /*1e10*/  DADD R20, R20, R40 ;  /* 0x0000000014147229 */ /* 0x000fe20000000028 */
[----:B------:R-:W-:-:S06]  /*1e20*/  LOP3.LUT R22, R22, 0x80000000, RZ, 0x3c, !PT ;  /* 0x8000000016167812 */ /* 0x000fcc00078e3cff */
[----:B------:R-:W-:Y:S01]  /*1e30*/  DADD R22, R22, -UR18 ;  /* 0x8000001216167e29 */ /* 0x000fe20008000000 */
[----:B------:R-:W-:Y:S01]  /*1e40*/  UMOV UR18, 0xfefa39ef ;  /* 0xfefa39ef00127882 */ /* 0x000fe20000000000 */
[----:B------:R-:W-:Y:S01]  /*1e50*/  DADD R34, R30, R20 ;  /* 0x000000001e227229 */ /* 0x000fe20000000014 */
[----:B------:R-:W-:-:S07]  /*1e60*/  UMOV UR19, 0x3fe62e42 ;  /* 0x3fe62e4200137882 */ /* 0x000fce0000000000 */
[----:B------:R-:W-:-:S08]  /*1e70*/  DADD R30, R32, R34 ;  /* 0x00000000201e7229 */ /* 0x000fd00000000022 */
[--C-:B------:R-:W-:Y:S02]  /*1e80*/  DFMA R20, R22, UR18, R30.reuse ;  /* 0x0000001216147c2b */ /* 0x100fe4000800001e */
[----:B------:R-:W-:-:S06]  /*1e90*/  DADD R36, R32, -R30 ;  /* 0x0000000020247229 */ /* 0x000fcc000000081e */
[----:B------:R-:W-:Y:S02]  /*1ea0*/  DFMA R32, R22, -UR18, R20 ;  /* 0x8000001216207c2b */ /* 0x000fe40008000014 */
[----:B------:R-:W-:-:S06]  /*1eb0*/  DADD R36, R34, R36 ;  /* 0x0000000022247229 */ /* 0x000fcc0000000024 */
[----:B------:R-:W-:-:S08]  /*1ec0*/  DADD R32, -R30, R32 ;  /* 0x000000001e207229 */ /* 0x000fd00000000120 */
[----:B------:R-:W-:-:S08]  /*1ed0*/  DADD R32, R36, -R32 ;  /* 0x0000000024207229 */ /* 0x000fd00000000820 */
[----:B------:R-:W-:-:S08]  /*1ee0*/  DFMA R22, R22, UR20, R32 ;  /* 0x0000001416167c2b */ /* 0x000fd00008000020 */
[----:B------:R-:W-:-:S08]  /*1ef0*/  DADD R30, R20, R22 ;  /* 0x00000000141e7229 */ /* 0x000fd00000000016 */
[----:B------:R-:W-:Y:S02]  /*1f00*/  DADD R20, R20, -R30 ;  /* 0x0000000014147229 */ /* 0x000fe4000000081e */
[----:B------:R-:W-:-:S06]  /*1f10*/  DMUL R32, R30, 1.5 ;  /* 0x3ff800001e207828 */ /* 0x000fcc0000000000 */
[----:B------:R-:W-:Y:S02]  /*1f20*/  DADD R20, R22, R20 ;  /* 0x0000000016147229 */ /* 0x000fe40000000014 */
[----:B------:R-:W-:-:S08]  /*1f30*/  DFMA R34, R30, 1.5, -R32 ;  /* 0x3ff800001e22782b */ /* 0x000fd00000000820 */
[----:B------:R-:W-:Y:S01]  /*1f40*/  DFMA R34, R20, 1.5, R34 ;  /* 0x3ff800001422782b */ /* 0x000fe20000000022 */
[----:B------:R-:W-:Y:S02]  /*1f50*/  IMAD.MOV.U32 R20, RZ, RZ, 0x652b82fe ;  /* 0x652b82feff147424 */ /* 0x000fe400078e00ff */
[----:B------:R-:W-:-:S05]  /*1f60*/  IMAD.MOV.U32 R21, RZ, RZ, 0x3ff71547 ;  /* 0x3ff71547ff157424 */ /* 0x000fca00078e00ff */
[----:B------:R-:W-:-:S08]  /*1f70*/  DADD R22, R32, R34 ;  /* 0x0000000020167229 */ /* 0x000fd00000000022 */
[----:B------:R-:W-:Y:S02]  /*1f80*/  DFMA R20, R22, R20, 6.75539944105574400000e+15 ;  /* 0x433800001614742b */ /* 0x000fe40000000014 */
[----:B------:R-:W-:Y:S01]  /*1f90*/  FSETP.GEU.AND P0, PT, |R23|, 4.1917929649353027344, PT ;  /* 0x4086232b1700780b */ /* 0x000fe20003f0e200 */
[----:B------:R-:W-:-:S05]  /*1fa0*/  DADD R32, R32, -R22 ;  /* 0x0000000020207229 */ /* 0x000fca0000000816 */
[----:B------:R-:W-:-:S03]  /*1fb0*/  DADD R30, R20, -6.75539944105574400000e+15 ;  /* 0xc3380000141e7429 */ /* 0x000fc60000000000 */
[----:B------:R-:W-:-:S05]  /*1fc0*/  DADD R34, R34, R32 ;  /* 0x0000000022227229 */ /* 0x000fca0000000020 */
[----:B------:R-:W-:Y:S01]  /*1fd0*/  DFMA R36, R30, -UR18, R22 ;  /* 0x800000121e247c2b */ /* 0x000fe20008000016 */
[----:B------:R-:W-:Y:S01]  /*1fe0*/  UMOV UR18, 0x3b39803f ;  /* 0x3b39803f00127882 */ /* 0x000fe20000000000 */
[----:B------:R-:W-:-:S06]  /*1ff0*/  UMOV UR19, 0x3c7abc9e ;  /* 0x3c7abc9e00137882 */ /* 0x000fcc0000000000 */
[----:B------:R-:W-:Y:S01]  /*2000*/  DFMA R30, R30, -UR18, R36 ;  /* 0x800000121e1e7c2b */ /* 0x000fe20008000024 */
[----:B------:R-:W-:Y:S01]  /*2010*/  UMOV UR18, 0x69ce2bdf ;  /* 0x69ce2bdf00127882 */ /* 0x000fe20000000000 */
[----:B------:R-:W-:Y:S01]  /*2020*/  IMAD.MOV.U32 R36, RZ, RZ, -0x35dec16 ;  /* 0xfca213eaff247424 */ /* 0x000fe200078e00ff */
[----:B------:R-:W-:Y:S01]  /*2030*/  UMOV UR19, 0x3e5ade15 ;  /* 0x3e5ade1500137882 */ /* 0x000fe20000000000 */
[----:B------:R-:W-:-:S06]  /*2040*/  IMAD.MOV.U32 R37, RZ, RZ, 0x3e928af3 ;  /* 0x3e928af3ff257424 */ /* 0x000fcc00078e00ff */
[----:B------:R-:W-:Y:S01]  /*2050*/  DFMA R36, R30, UR18, R36 ;  /* 0x000000121e247c2b */ /* 0x000fe20008000024 */
[----:B------:R-:W-:Y:S01]  /*2060*/  UMOV UR18, 0x62401315 ;  /* 0x6240131500127882 */ /* 0x000fe20000000000 */
[----:B------:R-:W-:-:S06]  /*2070*/  UMOV UR19, 0x3ec71dee ;  /* 0x3ec71dee00137882 */ /* 0x000fcc0000000000 */
[----:B------:R-:W-:Y:S01]  /*2080*/  DFMA R36, R30, R36, UR18 ;  /* 0x000000121e247e2b */ /* 0x000fe20008000024 */
        /* <DEDUP_REMOVED lines=20> */
[----:B------:R-:W-:-:S08]  /*21d0*/  DFMA R36, R30, R36, UR18 ;  /* 0x000000121e247e2b */ /* 0x000fd00008000024 */
[----:B------:R-:W-:-:S08]  /*21e0*/  DFMA R36, R30, R36, 1 ;  /* 0x3ff000001e24742b */ /* 0x000fd00000000024 */
[----:B------:R-:W-:-:S10]  /*21f0*/  DFMA R30, R30, R36, 1 ;  /* 0x3ff000001e1e742b */ /* 0x000fd40000000024 */
[----:B------:R-:W-:Y:S02]  /*2200*/  IMAD R33, R20, 0x100000, R31 ;  /* 0x0010000014217824 */ /* 0x000fe400078e021f */
[----:B------:R-:W-:Y:S01]  /*2210*/  IMAD.MOV.U32 R32, RZ, RZ, R30 ;  /* 0x000000ffff207224 */ /* 0x000fe200078e001e */
[----:B------:R-:W-:Y:S06]  /*2220*/  @!P0 BRA `(.L_x_23) ;  /* 0x0000000000308947 */ /* 0x000fec0003800000 */
[----:B------:R-:W-:Y:S01]  /*2230*/  FSETP.GEU.AND P1, PT, |R23|, 4.2275390625, PT ;  /* 0x408748001700780b */ /* 0x000fe20003f2e200 */
[C---:B------:R-:W-:Y:S02]  /*2240*/  DADD R32, R22.reuse, +INF ;  /* 0x7ff0000016207429 */ /* 0x040fe40000000000 */
[----:B------:R-:W-:-:S08]  /*2250*/  DSETP.GEU.AND P0, PT, R22, RZ, PT ;  /* 0x000000ff1600722a */ /* 0x000fd00003f0e000 */
[----:B------:R-:W-:Y:S02]  /*2260*/  FSEL R32, R32, RZ, P0 ;  /* 0x000000ff20207208 */ /* 0x000fe40000000000 */
[----:B------:R-:W-:Y:S02]  /*2270*/  @!P1 LEA.HI R9, R20, R20, RZ, 0x1 ;  /* 0x0000001414099211 */ /* 0x000fe400078f08ff */
[----:B------:R-:W-:Y:S02]  /*2280*/  FSEL R33, R33, RZ, P0 ;  /* 0x000000ff21217208 */ /* 0x000fe40000000000 */
[----:B------:R-:W-:-:S05]  /*2290*/  @!P1 SHF.R.S32.HI R9, RZ, 0x1, R9 ;  /* 0x00000001ff099819 */ /* 0x000fca0000011409 */
[----:B------:R-:W-:Y:S02]  /*22a0*/  @!P1 IMAD.IADD R20, R20, 0x1, -R9 ;  /* 0x0000000114149824 */ /* 0x000fe400078e0a09 */
[----:B------:R-:W-:-:S03]  /*22b0*/  @!P1 IMAD R31, R9, 0x100000, R31 ;  /* 0x00100000091f9824 */ /* 0x000fc600078e021f */
[----:B------:R-:W-:Y:S01]  /*22c0*/  @!P1 LEA R21, R20, 0x3ff00000, 0x14 ;  /* 0x3ff0000014159811 */ /* 0x000fe200078ea0ff */
[----:B------:R-:W-:-:S06]  /*22d0*/  @!P1 IMAD.MOV.U32 R20, RZ, RZ, RZ ;  /* 0x000000ffff149224 */ /* 0x000fcc00078e00ff */
[----:B------:R-:W-:-:S11]  /*22e0*/  @!P1 DMUL R32, R30, R20 ;  /* 0x000000141e209228 */ /* 0x000fd60000000000 */
.L_x_23:
[----:B------:R-:W-:Y:S01]  /*22f0*/  DFMA R34, R34, R32, R32 ;  /* 0x000000202222722b */ /* 0x000fe20000000020 */
[----:B------:R-:W-:Y:S01]  /*2300*/  IMAD.MOV.U32 R43, RZ, RZ, 0x0 ;  /* 0x00000000ff2b7424 */ /* 0x000fe200078e00ff */
[----:B------:R-:W-:-:S08]  /*2310*/  DSETP.NEU.AND P0, PT, |R32|, +INF , PT ;  /* 0x7ff000002000742a */ /* 0x000fd00003f0d200 */
[----:B------:R-:W-:Y:S02]  /*2320*/  FSEL R20, R32, R34, !P0 ;  /* 0x0000002220147208 */ /* 0x000fe40004000000 */
[----:B------:R-:W-:Y:S01]  /*2330*/  FSEL R32, R33, R35, !P0 ;  /* 0x0000002321207208 */ /* 0x000fe20004000000 */
[----:B------:R-:W-:Y:S06]  /*2340*/  RET.REL.NODEC R42 `(_Z15run_step_kerneliPdS_S_S_S_S_S_Pi) ;  /* 0xffffffdc2a2c7950 */ /* 0x000fec0003c3ffff */
        .type           $_Z15run_step_kerneliPdS_S_S_S_S_S_Pi$__internal_trig_reduction_slowpathd,@function
        .size           $_Z15run_step_kerneliPdS_S_S_S_S_S_Pi$__internal_trig_reduction_slowpathd,(.L_x_34 - $_Z15run_step_kerneliPdS_S_S_S_S_S_Pi$__internal_trig_reduction_slowpathd)
$_Z15run_step_kerneliPdS_S_S_S_S_S_Pi$__internal_trig_reduction_slowpathd:
[----:B------:R-:W-:Y:S01]  /*2350*/  SHF.R.U32.HI R9, RZ, 0x14, R21 ;  /* 0x00000014ff097819 */ /* 0x000fe20000011615 */
[----:B------:R-:W-:Y:S02]  /*2360*/  IMAD.MOV.U32 R30, RZ, RZ, R12 ;  /* 0x000000ffff1e7224 */ /* 0x000fe400078e000c */
[----:B------:R-:W-:Y:S01]  /*2370*/  IMAD.MOV.U32 R14, RZ, RZ, RZ ;  /* 0x000000ffff0e7224 */ /* 0x000fe200078e00ff */
[----:B------:R-:W-:-:S04]  /*2380*/  LOP3.LUT R13, R9, 0x7ff, RZ, 0xc0, !PT ;  /* 0x000007ff090d7812 */ /* 0x000fc800078ec0ff */
[----:B------:R-:W-:-:S13]  /*2390*/  ISETP.NE.AND P0, PT, R13, 0x7ff, PT ;  /* 0x000007ff0d00780c */ /* 0x000fda0003f05270 */
[----:B------:R-:W-:Y:S05]  /*23a0*/  @!P0 BRA `(.L_x_24) ;  /* 0x0000000800488947 */ /* 0x000fea0003800000 */
[----:B------:R-:W-:Y:S01]  /*23b0*/  VIADD R12, R13, 0xfffffc00 ;  /* 0xfffffc000d0c7836 */ /* 0x000fe20000000000 */
[----:B------:R-:W-:Y:S01]  /*23c0*/  BSSY.RECONVERGENT B2, `(.L_x_25) ;  /* 0x000002f000027945 */ /* 0x000fe20003800200 */
[----:B------:R-:W-:-:S03]  /*23d0*/  CS2R R34, SRZ ;  /* 0x0000000000227805 */ /* 0x000fc6000001ff00 */
[----:B------:R-:W-:Y:S02]  /*23e0*/  SHF.R.U32.HI R16, RZ, 0x6, R12 ;  /* 0x00000006ff107819 */ /* 0x000fe4000001160c */
[----:B------:R-:W-:Y:S02]  /*23f0*/  ISETP.GE.U32.AND P0, PT, R12, 0x80, PT ;  /* 0x000000800c00780c */ /* 0x000fe40003f06070 */
[C---:B------:R-:W-:Y:S02]  /*2400*/  IADD3 R17, PT, PT, -R16.reuse, 0x13, RZ ;  /* 0x0000001310117810 */ /* 0x040fe40007ffe1ff */
[----:B------:R-:W-:Y:S02]  /*2410*/  IADD3 R31, PT, PT, -R16, 0xf, RZ ;  /* 0x0000000f101f7810 */ /* 0x000fe40007ffe1ff */
[----:B------:R-:W-:-:S04]  /*2420*/  SEL R17, R17, 0x12, P0 ;  /* 0x0000001211117807 */ /* 0x000fc80000000000 */
[----:B------:R-:W-:-:S13]  /*2430*/  ISETP.GE.AND P0, PT, R31, R17, PT ;  /* 0x000000111f00720c */ /* 0x000fda0003f06270 */
[----:B------:R-:W-:Y:S05]  /*2440*/  @P0 BRA `(.L_x_26) ;  /* 0x0000000000980947 */ /* 0x000fea0003800000 */
[----:B------:R-:W0:Y:S01]  /*2450*/  LDC.64 R14, c[0x0][0x358] ;  /* 0x0000d600ff0e7b82 */ /* 0x000e220000000a00 */
[C---:B------:R-:W-:Y:S01]  /*2460*/  SHF.L.U64.HI R23, R30.reuse, 0xb, R21 ;  /* 0x0000000b1e177819 */ /* 0x040fe20000010215 */
[----:B------:R-:W-:Y:S01]  /*2470*/  BSSY.RECONVERGENT B3, `(.L_x_27) ;  /* 0x0000022000037945 */ /* 0x000fe20003800200 */
[----:B------:R-:W-:Y:S01]  /*2480*/  IMAD.SHL.U32 R19, R30, 0x800, RZ ;  /* 0x000008001e137824 */ /* 0x000fe200078e00ff */
[----:B------:R-:W-:Y:S01]  /*2490*/  IADD3 R20, PT, PT, RZ, -R16, -R17 ;  /* 0x80000010ff147210 */ /* 0x000fe20007ffe811 */
[----:B------:R-:W-:Y:S01]  /*24a0*/  IMAD.MOV.U32 R18, RZ, RZ, RZ ;  /* 0x000000ffff127224 */ /* 0x000fe200078e00ff */
[----:B------:R-:W-:Y:S02]  /*24b0*/  CS2R R34, SRZ ;  /* 0x0000000000227805 */ /* 0x000fe4000001ff00 */
[----:B------:R-:W-:-:S07]  /*24c0*/  LOP3.LUT R23, R23, 0x80000000, RZ, 0xfc, !PT ;  /* 0x8000000017177812 */ /* 0x000fce00078efcff */
.L_x_28:
[----:B------:R-:W1:Y:S01]  /*24d0*/  LDC.64 R12, c[0x4][0x18] ;  /* 0x01000600ff0c7b82 */ /* 0x000e620000000a00 */
[----:B0-----:R-:W-:Y:S02]  /*24e0*/  R2UR UR18, R14 ;  /* 0x000000000e1272ca */ /* 0x001fe400000e0000 */
[----:B------:R-:W-:Y:S01]  /*24f0*/  R2UR UR19, R15 ;  /* 0x000000000f1372ca */ /* 0x000fe200000e0000 */
[----:B-1----:R-:W-:-:S12]  /*2500*/  IMAD.WIDE R12, R31, 0x8, R12 ;  /* 0x000000081f0c7825 */ /* 0x002fd800078e020c */
[----:B------:R-:W2:Y:S01]  /*2510*/  LDG.E.64.CONSTANT R12, desc[UR18][R12.64] ;  /* 0x000000120c0c7981 */ /* 0x000ea2000c1e9b00 */
[----:B------:R-:W-:Y:S02]  /*2520*/  VIADD R20, R20, 0x1 ;  /* 0x0000000114147836 */ /* 0x000fe40000000000 */
[----:B------:R-:W-:Y:S02]  /*2530*/  VIADD R31, R31, 0x1 ;  /* 0x000000011f1f7836 */ /* 0x000fe40000000000 */
[----:B--2---:R-:W-:-:S04]  /*2540*/  IMAD.WIDE.U32 R34, P3, R12, R19, R34 ;  /* 0x000000130c227225 */ /* 0x004fc80007860022 */
[----:B------:R-:W-:Y:S02]  /*2550*/  IMAD R33, R12, R23, RZ ;  /* 0x000000170c217224 */ /* 0x000fe400078e02ff */
[CC--:B------:R-:W-:Y:S02]  /*2560*/  IMAD R22, R13.reuse, R19.reuse, RZ ;  /* 0x000000130d167224 */ /* 0x0c0fe400078e02ff */
[----:B------:R-:W-:Y:S01]  /*2570*/  IMAD.HI.U32 R37, R13, R19, RZ ;  /* 0x000000130d257227 */ /* 0x000fe200078e00ff */
[----:B------:R-:W-:-:S03]  /*2580*/  IADD3 R35, P0, PT, R33, R35, RZ ;  /* 0x0000002321237210 */ /* 0x000fc60007f1e0ff */
[----:B------:R-:W-:Y:S01]  /*2590*/  IMAD R33, R18, 0x8, R1 ;  /* 0x0000000812217824 */ /* 0x000fe200078e0201 */
[----:B------:R-:W-:Y:S01]  /*25a0*/  IADD3 R35, P1, PT, R22, R35, RZ ;  /* 0x0000002316237210 */ /* 0x000fe20007f3e0ff */
[----:B------:R-:W-:-:S04]  /*25b0*/  IMAD.HI.U32 R22, R12, R23, RZ ;  /* 0x000000170c167227 */ /* 0x000fc800078e00ff */
[----:B------:R-:W-:Y:S01]  /*25c0*/  IMAD.X R12, RZ, RZ, R22, P3 ;  /* 0x000000ffff0c7224 */ /* 0x000fe200018e0616 */
[----:B------:R0:W-:Y:S01]  /*25d0*/  STL.64 [R33], R34 ;  /* 0x0000002221007387 */ /* 0x0001e20000100a00 */
[----:B------:R-:W-:-:S03]  /*25e0*/  IMAD.HI.U32 R22, R13, R23, RZ ;  /* 0x000000170d167227 */ /* 0x000fc600078e00ff */
[----:B------:R-:W-:Y:S01]  /*25f0*/  IADD3.X R12, P0, PT, R37, R12, RZ, P0, !PT ;  /* 0x0000000c250c7210 */ /* 0x000fe2000071e4ff */
[----:B------:R-:W-:Y:S02]  /*2600*/  IMAD R13, R13, R23, RZ ;  /* 0x000000170d0d7224 */ /* 0x000fe400078e02ff */
[----:B------:R-:W-:-:S03]  /*2610*/  VIADD R18, R18, 0x1 ;  /* 0x0000000112127836 */ /* 0x000fc60000000000 */
[----:B------:R-:W-:Y:S01]  /*2620*/  IADD3.X R13, P1, PT, R13, R12, RZ, P1, !PT ;  /* 0x0000000c0d0d7210 */ /* 0x000fe20000f3e4ff */
[----:B------:R-:W-:Y:S01]  /*2630*/  IMAD.X R12, RZ, RZ, R22, P0 ;  /* 0x000000ffff0c7224 */ /* 0x000fe200000e0616 */
[----:B------:R-:W-:-:S03]  /*2640*/  ISETP.NE.AND P0, PT, R20, -0xf, PT ;  /* 0xfffffff11400780c */ /* 0x000fc60003f05270 */
[----:B------:R-:W-:Y:S02]  /*2650*/  IMAD.X R12, RZ, RZ, R12, P1 ;  /* 0x000000ffff0c7224 */ /* 0x000fe400008e060c */
[----:B0-----:R-:W-:Y:S02]  /*2660*/  IMAD.MOV.U32 R34, RZ, RZ, R13 ;  /* 0x000000ffff227224 */ /* 0x001fe400078e000d */
[----:B------:R-:W-:-:S06]  /*2670*/  IMAD.MOV.U32 R35, RZ, RZ, R12 ;  /* 0x000000ffff237224 */ /* 0x000fcc00078e000c */
[----:B------:R-:W-:Y:S05]  /*2680*/  @P0 BRA `(.L_x_28) ;  /* 0xfffffffc00900947 */ /* 0x000fea000383ffff */
[----:B------:R-:W-:Y:S05]  /*2690*/  BSYNC.RECONVERGENT B3 ;  /* 0x0000000000037941 */ /* 0x000fea0003800200 */
.L_x_27:
[----:B------:R-:W-:-:S07]  /*26a0*/  IMAD.MOV.U32 R31, RZ, RZ, R17 ;  /* 0x000000ffff1f7224 */ /* 0x000fce00078e0011 */
.L_x_26:
[----:B------:R-:W-:Y:S05]  /*26b0*/  BSYNC.RECONVERGENT B2 ;  /* 0x0000000000027941 */ /* 0x000fea0003800200 */
.L_x_25:
[----:B------:R-:W-:Y:S01]  /*26c0*/  LOP3.LUT P0, R33, R9, 0x3f, RZ, 0xc0, !PT ;  /* 0x0000003f09217812 */ /* 0x000fe2000780c0ff */
[----:B------:R-:W-:-:S04]  /*26d0*/  IMAD.IADD R12, R16, 0x1, R31 ;  /* 0x00000001100c7824 */ /* 0x000fc800078e021f */
[----:B------:R-:W-:-:S05]  /*26e0*/  IMAD.U32 R17, R12, 0x8, R1 ;  /* 0x000000080c117824 */ /* 0x000fca00078e0001 */
[----:B------:R0:W-:Y:S04]  /*26f0*/  STL.64 [R17+-0x78], R34 ;  /* 0xffff882211007387 */ /* 0x0001e80000100a00 */
[----:B------:R-:W2:Y:S04]  /*2700*/  @P0 LDL.64 R18, [R1+0x8] ;  /* 0x0000080001120983 */ /* 0x000ea80000100a00 */
[----:B------:R-:W3:Y:S04]  /*2710*/  LDL.64 R12, [R1+0x10] ;  /* 0x00001000010c7983 */ /* 0x000ee80000100a00 */
[----:B------:R-:W4:Y:S01]  /*2720*/  LDL.64 R14, [R1+0x18] ;  /* 0x00001800010e7983 */ /* 0x000f220000100a00 */
[----:B------:R-:W-:Y:S01]  /*2730*/  @P0 LOP3.LUT R9, R33, 0x3f, RZ, 0x3c, !PT ;  /* 0x0000003f21090812 */ /* 0x000fe200078e3cff */
[----:B------:R-:W-:Y:S01]  /*2740*/  BSSY.RECONVERGENT B2, `(.L_x_29) ;  /* 0x0000034000027945 */ /* 0x000fe20003800200 */
[----:B--2---:R-:W-:-:S02]  /*2750*/  @P0 SHF.R.U64 R16, R18, 0x1, R19 ;  /* 0x0000000112100819 */ /* 0x004fc40000001213 */
[----:B------:R-:W-:Y:S02]  /*2760*/  @P0 SHF.R.U32.HI R18, RZ, 0x1, R19 ;  /* 0x00000001ff120819 */ /* 0x000fe40000011613 */
[--C-:B---3--:R-:W-:Y:S02]  /*2770*/  @P0 SHF.R.U32.HI R30, RZ, 0x1, R13.reuse ;  /* 0x00000001ff1e0819 */ /* 0x108fe4000001160d */
[C-C-:B------:R-:W-:Y:S02]  /*2780*/  @P0 SHF.R.U64 R22, R12.reuse, 0x1, R13.reuse ;  /* 0x000000010c160819 */ /* 0x140fe4000000120d */
[----:B------:R-:W-:Y:S02]  /*2790*/  @P0 SHF.L.U32 R19, R12, R33, RZ ;  /* 0x000000210c130219 */ /* 0x000fe400000006ff */
[----:B------:R-:W-:Y:S02]  /*27a0*/  @P0 SHF.R.U64 R16, R16, R9, R18 ;  /* 0x0000000910100219 */ /* 0x000fe40000001212 */
[----:B------:R-:W-:-:S02]  /*27b0*/  @P0 SHF.L.U64.HI R20, R12, R33, R13 ;  /* 0x000000210c140219 */ /* 0x000fc4000001020d */
[----:B0-----:R-:W-:Y:S02]  /*27c0*/  @P0 SHF.R.U32.HI R17, RZ, R9, R18 ;  /* 0x00000009ff110219 */ /* 0x001fe40000011612 */
[----:B----4-:R-:W-:Y:S02]  /*27d0*/  @P0 SHF.L.U32 R18, R14, R33, RZ ;  /* 0x000000210e120219 */ /* 0x010fe400000006ff */
[----:B------:R-:W-:Y:S02]  /*27e0*/  @P0 SHF.R.U64 R23, R22, R9, R30 ;  /* 0x0000000916170219 */ /* 0x000fe4000000121e */
[----:B------:R-:W-:Y:S02]  /*27f0*/  @P0 LOP3.LUT R12, R19, R16, RZ, 0xfc, !PT ;  /* 0x00000010130c0212 */ /* 0x000fe400078efcff */
[----:B------:R-:W-:Y:S02]  /*2800*/  @P0 LOP3.LUT R13, R20, R17, RZ, 0xfc, !PT ;  /* 0x00000011140d0212 */ /* 0x000fe400078efcff */
[----:B------:R-:W-:-:S02]  /*2810*/  @P0 SHF.L.U64.HI R16, R14, R33, R15 ;  /* 0x000000210e100219 */ /* 0x000fc4000001020f */
[----:B------:R-:W-:Y:S01]  /*2820*/  @P0 LOP3.LUT R14, R18, R23, RZ, 0xfc, !PT ;  /* 0x00000017120e0212 */ /* 0x000fe200078efcff */
[C---:B------:R-:W-:Y:S01]  /*2830*/  IMAD.SHL.U32 R18, R12.reuse, 0x4, RZ ;  /* 0x000000040c127824 */ /* 0x040fe200078e00ff */
[----:B------:R-:W-:Y:S02]  /*2840*/  @P0 SHF.R.U32.HI R9, RZ, R9, R30 ;  /* 0x00000009ff090219 */ /* 0x000fe4000001161e */
[----:B------:R-:W-:Y:S02]  /*2850*/  SHF.L.U64.HI R19, R12, 0x2, R13 ;  /* 0x000000020c137819 */ /* 0x000fe4000001020d */
[----:B------:R-:W-:Y:S02]  /*2860*/  @P0 LOP3.LUT R15, R16, R9, RZ, 0xfc, !PT ;  /* 0x00000009100f0212 */ /* 0x000fe400078efcff */
[----:B------:R-:W-:Y:S02]  /*2870*/  SHF.L.W.U32.HI R13, R13, 0x2, R14 ;  /* 0x000000020d0d7819 */ /* 0x000fe40000010e0e */
[----:B------:R-:W-:-:S02]  /*2880*/  IADD3 RZ, P0, PT, RZ, -R18, RZ ;  /* 0x80000012ffff7210 */ /* 0x000fc40007f1e0ff */
[----:B------:R-:W-:Y:S02]  /*2890*/  LOP3.LUT R9, RZ, R19, RZ, 0x33, !PT ;  /* 0x00000013ff097212 */ /* 0x000fe400078e33ff */
[----:B------:R-:W-:Y:S02]  /*28a0*/  SHF.L.W.U32.HI R14, R14, 0x2, R15 ;  /* 0x000000020e0e7819 */ /* 0x000fe40000010e0f */
[----:B------:R-:W-:Y:S02]  /*28b0*/  LOP3.LUT R16, RZ, R13, RZ, 0x33, !PT ;  /* 0x0000000dff107212 */ /* 0x000fe400078e33ff */
[----:B------:R-:W-:Y:S02]  /*28c0*/  IADD3.X R12, P0, PT, RZ, R9, RZ, P0, !PT ;  /* 0x00000009ff0c7210 */ /* 0x000fe4000071e4ff */
[----:B------:R-:W-:Y:S02]  /*28d0*/  LOP3.LUT R9, RZ, R14, RZ, 0x33, !PT ;  /* 0x0000000eff097212 */ /* 0x000fe400078e33ff */
[----:B------:R-:W-:-:S02]  /*28e0*/  IADD3.X R16, P1, PT, RZ, R16, RZ, P0, !PT ;  /* 0x00000010ff107210 */ /* 0x000fc4000073e4ff */
[----:B------:R-:W-:-:S03]  /*28f0*/  ISETP.GT.U32.AND P3, PT, R13, -0x1, PT ;  /* 0xffffffff0d00780c */ /* 0x000fc60003f64070 */
[----:B------:R-:W-:Y:S01]  /*2900*/  IMAD.X R9, RZ, RZ, R9, P1 ;  /* 0x000000ffff097224 */ /* 0x000fe200008e0609 */
[----:B------:R-:W-:-:S04]  /*2910*/  ISETP.GT.AND.EX P0, PT, R14, -0x1, PT, P3 ;  /* 0xffffffff0e00780c */ /* 0x000fc80003f04330 */
[----:B------:R-:W-:Y:S02]  /*2920*/  SEL R20, R14, R9, P0 ;  /* 0x000000090e147207 */ /* 0x000fe40000000000 */
[----:B------:R-:W-:Y:S02]  /*2930*/  SEL R17, R13, R16, P0 ;  /* 0x000000100d117207 */ /* 0x000fe40000000000 */
[----:B------:R-:W-:Y:S02]  /*2940*/  ISETP.NE.U32.AND P1, PT, R20, RZ, PT ;  /* 0x000000ff1400720c */ /* 0x000fe40003f25070 */
[----:B------:R-:W-:Y:S02]  /*2950*/  SEL R19, R19, R12, P0 ;  /* 0x0000000c13137207 */ /* 0x000fe40000000000 */
[----:B------:R-:W-:Y:S01]  /*2960*/  SEL R13, R17, R20, !P1 ;  /* 0x00000014110d7207 */ /* 0x000fe20004800000 */
[----:B------:R-:W-:-:S05]  /*2970*/  @!P0 IMAD.MOV R18, RZ, RZ, -R18 ;  /* 0x000000ffff128224 */ /* 0x000fca00078e0a12 */
[----:B------:R-:W0:Y:S02]  /*2980*/  FLO.U32 R13, R13 ;  /* 0x0000000d000d7300 */ /* 0x000e2400000e0000 */
[C---:B0-----:R-:W-:Y:S02]  /*2990*/  IADD3 R16, PT, PT, -R13.reuse, 0x1f, RZ ;  /* 0x0000001f0d107810 */ /* 0x041fe40007ffe1ff */
[----:B------:R-:W-:-:S03]  /*29a0*/  IADD3 R9, PT, PT, -R13, 0x3f, RZ ;  /* 0x0000003f0d097810 */ /* 0x000fc60007ffe1ff */
[----:B------:R-:W-:-:S05]  /*29b0*/  @P1 IMAD.MOV R9, RZ, RZ, R16 ;  /* 0x000000ffff091224 */ /* 0x000fca00078e0210 */
[----:B------:R-:W-:-:S13]  /*29c0*/  ISETP.NE.AND P1, PT, R9, RZ, PT ;  /* 0x000000ff0900720c */ /* 0x000fda0003f25270 */
[----:B------:R-:W-:Y:S05]  /*29d0*/  @!P1 BRA `(.L_x_30) ;  /* 0x0000000000289947 */ /* 0x000fea0003800000 */
[C---:B------:R-:W-:Y:S02]  /*29e0*/  LOP3.LUT R12, R9.reuse, 0x3f, RZ, 0xc0, !PT ;  /* 0x0000003f090c7812 */ /* 0x040fe400078ec0ff */
[--C-:B------:R-:W-:Y:S02]  /*29f0*/  SHF.R.U64 R16, R18, 0x1, R19.reuse ;  /* 0x0000000112107819 */ /* 0x100fe40000001213 */
[----:B------:R-:W-:Y:S02]  /*2a00*/  SHF.R.U32.HI R18, RZ, 0x1, R19 ;  /* 0x00000001ff127819 */ /* 0x000fe40000011613 */
[----:B------:R-:W-:Y:S02]  /*2a10*/  LOP3.LUT R13, R9, 0x3f, RZ, 0xc, !PT ;  /* 0x0000003f090d7812 */ /* 0x000fe400078e0cff */
[CC--:B------:R-:W-:Y:S02]  /*2a20*/  SHF.L.U64.HI R20, R17.reuse, R12.reuse, R20 ;  /* 0x0000000c11147219 */ /* 0x0c0fe40000010214 */
[----:B------:R-:W-:-:S02]  /*2a30*/  SHF.L.U32 R17, R17, R12, RZ ;  /* 0x0000000c11117219 */ /* 0x000fc400000006ff */
[-CC-:B------:R-:W-:Y:S02]  /*2a40*/  SHF.R.U64 R12, R16, R13.reuse, R18.reuse ;  /* 0x0000000d100c7219 */ /* 0x180fe40000001212 */
[----:B------:R-:W-:Y:S02]  /*2a50*/  SHF.R.U32.HI R13, RZ, R13, R18 ;  /* 0x0000000dff0d7219 */ /* 0x000fe40000011612 */
[----:B------:R-:W-:Y:S02]  /*2a60*/  LOP3.LUT R17, R17, R12, RZ, 0xfc, !PT ;  /* 0x0000000c11117212 */ /* 0x000fe400078efcff */
[----:B------:R-:W-:-:S07]  /*2a70*/  LOP3.LUT R20, R20, R13, RZ, 0xfc, !PT ;  /* 0x0000000d14147212 */ /* 0x000fce00078efcff */
.L_x_30:
[----:B------:R-:W-:Y:S05]  /*2a80*/  BSYNC.RECONVERGENT B2 ;  /* 0x0000000000027941 */ /* 0x000fea0003800200 */
.L_x_29:
[----:B------:R-:W-:Y:S01]  /*2a90*/  IMAD.WIDE.U32 R18, R17, 0x2168c235, RZ ;  /* 0x2168c23511127825 */ /* 0x000fe200078e00ff */
[----:B------:R-:W-:-:S03]  /*2aa0*/  SHF.R.U32.HI R15, RZ, 0x1e, R15 ;  /* 0x0000001eff0f7819 */ /* 0x000fc6000001160f */
[----:B------:R-:W-:Y:S01]  /*2ab0*/  IMAD.MOV.U32 R12, RZ, RZ, R19 ;  /* 0x000000ffff0c7224 */ /* 0x000fe200078e0013 */
[----:B------:R-:W-:Y:S01]  /*2ac0*/  IADD3 RZ, P1, PT, R18, R18, RZ ;  /* 0x0000001212ff7210 */ /* 0x000fe20007f3e0ff */
[----:B------:R-:W-:Y:S01]  /*2ad0*/  IMAD.MOV.U32 R13, RZ, RZ, RZ ;  /* 0x000000ffff0d7224 */ /* 0x000fe200078e00ff */
[----:B------:R-:W-:Y:S01]  /*2ae0*/  LEA.HI R14, R14, R15, RZ, 0x1 ;  /* 0x0000000f0e0e7211 */ /* 0x000fe200078f08ff */
[----:B------:R-:W-:-:S04]  /*2af0*/  IMAD.HI.U32 R16, R20, -0x36f0255e, RZ ;  /* 0xc90fdaa214107827 */ /* 0x000fc800078e00ff */
[----:B------:R-:W-:-:S04]  /*2b00*/  IMAD.WIDE.U32 R12, R17, -0x36f0255e, R12 ;  /* 0xc90fdaa2110c7825 */ /* 0x000fc800078e000c */
[C---:B------:R-:W-:Y:S02]  /*2b10*/  IMAD R17, R20.reuse, -0x36f0255e, RZ ;  /* 0xc90fdaa214117824 */ /* 0x040fe400078e02ff */
[----:B------:R-:W-:-:S04]  /*2b20*/  IMAD.WIDE.U32 R12, P3, R20, 0x2168c235, R12 ;  /* 0x2168c235140c7825 */ /* 0x000fc8000786000c */
[----:B------:R-:W-:Y:S01]  /*2b30*/  IMAD.X R16, RZ, RZ, R16, P3 ;  /* 0x000000ffff107224 */ /* 0x000fe200018e0610 */
[----:B------:R-:W-:Y:S02]  /*2b40*/  IADD3 R13, P3, PT, R17, R13, RZ ;  /* 0x0000000d110d7210 */ /* 0x000fe40007f7e0ff */
[----:B------:R-:W-:Y:S02]  /*2b50*/  IADD3.X RZ, P1, PT, R12, R12, RZ, P1, !PT ;  /* 0x0000000c0cff7210 */ /* 0x000fe40000f3e4ff */
[C---:B------:R-:W-:Y:S01]  /*2b60*/  ISETP.GT.U32.AND P4, PT, R13.reuse, RZ, PT ;  /* 0x000000ff0d00720c */ /* 0x040fe20003f84070 */
[----:B------:R-:W-:Y:S01]  /*2b70*/  IMAD.X R16, RZ, RZ, R16, P3 ;  /* 0x000000ffff107224 */ /* 0x000fe200018e0610 */
[----:B------:R-:W-:-:S04]  /*2b80*/  IADD3.X R12, P3, PT, R13, R13, RZ, P1, !PT ;  /* 0x0000000d0d0c7210 */ /* 0x000fc80000f7e4ff */
[C---:B------:R-:W-:Y:S01]  /*2b90*/  ISETP.GT.AND.EX P1, PT, R16.reuse, RZ, PT, P4 ;  /* 0x000000ff1000720c */ /* 0x040fe20003f24340 */
[----:B------:R-:W-:-:S03]  /*2ba0*/  IMAD.X R17, R16, 0x1, R16, P3 ;  /* 0x0000000110117824 */ /* 0x000fc600018e0610 */
[----:B------:R-:W-:Y:S02]  /*2bb0*/  SEL R13, R12, R13, P1 ;  /* 0x0000000d0c0d7207 */ /* 0x000fe40000800000 */
[----:B------:R-:W-:Y:S02]  /*2bc0*/  SEL R16, R17, R16, P1 ;  /* 0x0000001011107207 */ /* 0x000fe40000800000 */
[----:B------:R-:W-:Y:S02]  /*2bd0*/  IADD3 R13, P3, PT, R13, 0x1, RZ ;  /* 0x000000010d0d7810 */ /* 0x000fe40007f7e0ff */
[----:B------:R-:W-:Y:S02]  /*2be0*/  SEL R18, RZ, 0xffffffff, !P1 ;  /* 0xffffffffff127807 */ /* 0x000fe40004800000 */
[----:B------:R-:W-:Y:S01]  /*2bf0*/  LOP3.LUT P1, R12, R21, 0x80000000, RZ, 0xc0, !PT ;  /* 0x80000000150c7812 */ /* 0x000fe2000782c0ff */
[----:B------:R-:W-:Y:S02]  /*2c00*/  IMAD.X R16, RZ, RZ, R16, P3 ;  /* 0x000000ffff107224 */ /* 0x000fe400018e0610 */
[----:B------:R-:W-:Y:S01]  /*2c10*/  IMAD.IADD R9, R18, 0x1, -R9 ;  /* 0x0000000112097824 */ /* 0x000fe200078e0a09 */
[----:B------:R-:W-:-:S02]  /*2c20*/  @!P0 LOP3.LUT R12, R12, 0x80000000, RZ, 0x3c, !PT ;  /* 0x800000000c0c8812 */ /* 0x000fc400078e3cff */
[----:B------:R-:W-:Y:S01]  /*2c30*/  SHF.R.U64 R13, R13, 0xa, R16 ;  /* 0x0000000a0d0d7819 */ /* 0x000fe20000001210 */
[----:B------:R-:W-:-:S03]  /*2c40*/  IMAD.SHL.U32 R9, R9, 0x100000, RZ ;  /* 0x0010000009097824 */ /* 0x000fc600078e00ff */
[----:B------:R-:W-:-:S03]  /*2c50*/  IADD3 R13, P3, PT, R13, 0x1, RZ ;  /* 0x000000010d0d7810 */ /* 0x000fc60007f7e0ff */
[----:B------:R-:W-:Y:S01]  /*2c60*/  @P1 IMAD.MOV R14, RZ, RZ, -R14 ;  /* 0x000000ffff0e1224 */ /* 0x000fe200078e0a0e */
[----:B------:R-:W-:-:S04]  /*2c70*/  LEA.HI.X R16, R16, RZ, RZ, 0x16, P3 ;  /* 0x000000ff10107211 */ /* 0x000fc800018fb4ff */
[--C-:B------:R-:W-:Y:S02]  /*2c80*/  SHF.R.U64 R13, R13, 0x1, R16.reuse ;  /* 0x000000010d0d7819 */ /* 0x100fe40000001210 */
[----:B------:R-:W-:Y:S02]  /*2c90*/  SHF.R.U32.HI R16, RZ, 0x1, R16 ;  /* 0x00000001ff107819 */ /* 0x000fe40000011610 */
[----:B------:R-:W-:-:S04]  /*2ca0*/  IADD3 R30, P3, P4, RZ, RZ, R13 ;  /* 0x000000ffff1e7210 */ /* 0x000fc80007c7e00d */
[----:B------:R-:W-:-:S04]  /*2cb0*/  IADD3.X R9, PT, PT, R9, 0x3fe00000, R16, P3, P4 ;  /* 0x3fe0000009097810 */ /* 0x000fc80001fe8410 */
[----:B------:R-:W-:-:S07]  /*2cc0*/  LOP3.LUT R21, R9, R12, RZ, 0xfc, !PT ;  /* 0x0000000c09157212 */ /* 0x000fce00078efcff */
.L_x_24:
[----:B------:R-:W-:Y:S02]  /*2cd0*/  IMAD.MOV.U32 R33, RZ, RZ, 0x0 ;  /* 0x00000000ff217424 */ /* 0x000fe400078e00ff */
[----:B------:R-:W-:Y:S02]  /*2ce0*/  IMAD.MOV.U32 R9, RZ, RZ, R14 ;  /* 0x000000ffff097224 */ /* 0x000fe400078e000e */
[----:B------:R-:W-:Y:S01]  /*2cf0*/  IMAD.MOV.U32 R31, RZ, RZ, R21 ;  /* 0x000000ffff1f7224 */ /* 0x000fe200078e0015 */
[----:B------:R-:W-:Y:S06]  /*2d00*/  RET.REL.NODEC R32 `(_Z15run_step_kerneliPdS_S_S_S_S_S_Pi) ;  /* 0xffffffd020bc7950 */ /* 0x000fec0003c3ffff */
.L_x_31:
[----:B------:R-:W-:-:S00]  /*2d10*/  BRA `(.L_x_31) ;  /* 0xfffffffc00fc7947 */ /* 0x000fc0000383ffff */
[----:B------:R-:W-:-:S00]  /*2d20*/  NOP ;  /* 0x0000000000007918 */ /* 0x000fc00000000000 */
        /* <DEDUP_REMOVED lines=13> */
.L_x_34:


//--------------------- .nv.global.init           --------------------------
	.section	.nv.global.init,"aw",@progbits
	.align	16
.nv.global.init:
	.type		__cudart_sin_cos_coeffs,@object
	.size		__cudart_sin_cos_coeffs,(__cudart_i2opi_d - __cudart_sin_cos_coeffs)
__cudart_sin_cos_coeffs:
        /*0000*/ 	.byte	0x46, 0xd2, 0xb0, 0x2c, 0xf1, 0xe5, 0x5a, 0xbe, 0x92, 0xe3, 0xac, 0x69, 0xe3, 0x1d, 0xc7, 0x3e
        /*0010*/ 	.byte	0xa1, 0x62, 0xdb, 0x19, 0xa0, 0x01, 0x2a, 0xbf, 0x18, 0x08, 0x11, 0x11, 0x11, 0x11, 0x81, 0x3f
        /*0020*/ 	.byte	0x54, 0x55, 0x55, 0x55, 0x55, 0x55, 0xc5, 0xbf, 0x00, 0x00, 0x00, 0x00, 0x00, 0x00, 0x00, 0x00
        /*0030*/ 	.byte	0x00, 0x00, 0x00, 0x00, 0x00, 0x00, 0x00, 0x00, 0x64, 0x81, 0xfd, 0x20, 0x83, 0xff, 0xa8, 0xbd
        /*0040*/ 	.byte	0x28, 0x85, 0xef, 0xc1, 0xa7, 0xee, 0x21, 0x3e, 0xd9, 0xe6, 0x06, 0x8e, 0x4f, 0x7e, 0x92, 0xbe
        /*0050*/ 	.byte	0xe9, 0xbc, 0xdd, 0x19, 0xa0, 0x01, 0xfa, 0x3e, 0x47, 0x5d, 0xc1, 0x16, 0x6c, 0xc1, 0x56, 0xbf
        /*0060*/ 	.byte	0x51, 0x55, 0x55, 0x55, 0x55, 0x55, 0xa5, 0x3f, 0x00, 0x00, 0x00, 0x00, 0x00, 0x00, 0xe0, 0xbf
        /*0070*/ 	.byte	0x00, 0x00, 0x00, 0x00, 0x00, 0x00, 0xf0, 0x3f, 0x00, 0x00, 0x00, 0x00, 0x00, 0x00, 0x00, 0x00
	.type		__cudart_i2opi_d,@object
	.size		__cudart_i2opi_d,(.L_3 - __cudart_i2opi_d)
__cudart_i2opi_d:
        /* <DEDUP_REMOVED lines=9> */
.L_3:


//--------------------- .nv.shared.reserved.0     --------------------------
	.section	.nv.shared.reserved.0,"aw",@nobits
	.weak		__nv_reservedSMEM_offset_0_alias
	.size		__nv_reservedSMEM_offset_0_alias, 0, 64
	.other		__nv_reservedSMEM_offset_0_alias,@"STO_CUDA_RESERVED_SHARED STV_DEFAULT"
__nv_reservedSMEM_offset_0_alias:
	.zero		0
	.zero		64


//--------------------- .nv.global                --------------------------
	.section	.nv.global,"aw",@nobits
	.align	4
.nv.global:
	.type		asteroid,@object
	.size		asteroid,(n - asteroid)
	.other		asteroid,@"STV_DEFAULT STO_CUDA_MANAGED"
asteroid:
	.zero		4
	.type		n,@object
	.size		n,(planet - n)
	.other		n,@"STV_DEFAULT STO_CUDA_MANAGED"
n:
	.zero		4
	.type		planet,@object
	.size		planet,(.L_1 - planet)
	.other		planet,@"STV_DEFAULT STO_CUDA_MANAGED"
planet:
	.zero		4
.L_1:


//--------------------- .nv.constant0._Z15run_step_kerneliPdS_S_S_S_S_S_Pi --------------------------
	.section	.nv.constant0._Z15run_step_kerneliPdS_S_S_S_S_S_Pi,"a",@progbits
	.sectionflags	@""
	.align	4
.nv.constant0._Z15run_step_kerneliPdS_S_S_S_S_S_Pi:
	.zero		968


//--------------------- SYMBOLS --------------------------

	.type		.nv.reservedSmem.offset0,@object
	.size		.nv.reservedSmem.offset0,0x4
